// auto-generated by cutlass_sweep.gemm — config: {"arch": "sm_100", "cluster_m": 4, "cluster_n": 4, "dtype": "e4m3", "dtype_b": "e4m3", "layout": "nt", "stages": 0, "tile_k": 128, "tile_m": 256, "tile_n": 256}
#include "cutlass/cutlass.h"
#include "cutlass/gemm/collective/collective_builder.hpp"
#include "cutlass/gemm/device/gemm_universal_adapter.h"
#include "cutlass/gemm/kernel/gemm_universal.hpp"
#include "cutlass/epilogue/collective/collective_builder.hpp"

using ElemA = cutlass::float_e4m3_t;
using ElemB = cutlass::float_e4m3_t;
using ElemCD = cutlass::float_e4m3_t;
using Acc  = float;
using TileShape    = cute::Shape<cute::_256, cute::_256, cute::_128>;
using ClusterShape = cute::Shape<cute::_4, cute::_4, cute::_1>;

using CollectiveEpilogue = typename cutlass::epilogue::collective::CollectiveBuilder<
    cutlass::arch::Sm100, cutlass::arch::OpClassTensorOp,
    TileShape, ClusterShape,
    cutlass::epilogue::collective::EpilogueTileAuto,
    Acc, Acc,
    ElemCD, cutlass::layout::RowMajor, 128 / cutlass::sizeof_bits<ElemCD>::value,
    ElemCD, cutlass::layout::RowMajor, 128 / cutlass::sizeof_bits<ElemCD>::value,
    cutlass::epilogue::collective::EpilogueScheduleAuto
  >::CollectiveOp;

using CollectiveMainloop = typename cutlass::gemm::collective::CollectiveBuilder<
    cutlass::arch::Sm100, cutlass::arch::OpClassTensorOp,
    ElemA, cutlass::layout::RowMajor, 128 / cutlass::sizeof_bits<ElemA>::value,
    ElemB, cutlass::layout::ColumnMajor, 128 / cutlass::sizeof_bits<ElemB>::value,
    Acc,
    TileShape, ClusterShape,
    cutlass::gemm::collective::StageCountAutoCarveout<static_cast<int>(sizeof(typename CollectiveEpilogue::SharedStorage))>,
    cutlass::gemm::collective::KernelScheduleAuto
  >::CollectiveOp;

using GemmKernel = cutlass::gemm::kernel::GemmUniversal<
    cute::Shape<int,int,int,int>,
    CollectiveMainloop,
    CollectiveEpilogue
>;
using Gemm = cutlass::gemm::device::GemmUniversalAdapter<GemmKernel>;

// Force the device kernel symbol into the cubin without needing a host main.
auto* _anchor = &cutlass::device_kernel<GemmKernel>;


// ===== COMPILED SASS (sm_100a) =====

	.target	sm_100a

	.elftype	@"ET_EXEC"


//--------------------- .note.nv.tkinfo           --------------------------
	.section	.note.nv.tkinfo,"",@"SHT_NOTE"
	.sectionflags	@"SHF_NOTE_NV_TKINFO"
	.tkinfo
        /*0018*/ 	.word	0x00000002
        /*0030*/ 	.string	""
        /*0030*/ 	.string	"ptxas"
        /*0030*/ 	.string	"Cuda compilation tools, release 13.0, V13.0.88"
        /*0030*/ 	.string	"Build cuda_13.0.r13.0/compiler.36424714_0"
        /*0030*/ 	.string	"-arch sm_100a -m 64 "



//--------------------- .note.nv.cuinfo           --------------------------
	.section	.note.nv.cuinfo,"",@"SHT_NOTE"
	.sectionflags	@"SHF_NOTE_NV_CUINFO"
        /*0018*/ 	.short	0x0002
        /*001a*/ 	.short	0x0064
        /*001c*/ 	.short	0x0082
	.zero		2


//--------------------- .nv.info                  --------------------------
	.section	.nv.info,"",@"SHT_CUDA_INFO"
	.align	4


	//----- nvinfo : EIATTR_REGCOUNT
	.align		4
        /*0000*/ 	.byte	0x04, 0x2f
        /*0002*/ 	.short	(.L_20 - .L_19)
	.align		4
.L_19:
        /*0004*/ 	.word	index@(_ZN7cutlass13device_kernelINS_4gemm6kernel13GemmUniversalIN4cute5tupleIJiiiiEEENS1_10collective13CollectiveMmaINS1_35MainloopSm100TmaUmmaWarpSpecializedILi5ELi2ELi2ENS5_IJNS4_1CILi4EEESB_NSA_ILi1EEEEEEEENS5_IJNSA_ILi256EEESF_NSA_ILi128EEEEEENS_12float_e4m3_tENS5_IJlSC_lEEESI_SJ_NS4_8TiledMMAINS4_8MMA_AtomIJNS4_10MMA_TraitsINS4_25SM100_MMA_F8F6F4_2x1SM_SSEJSI_SI_fSF_SF_NS4_17integral_constantINS4_4UMMA5MajorELSQ_0EEESR_NSO_INSP_7ScaleInELSS_0EEEST_EEEEEENS4_6LayoutINS5_IJSC_SC_SC_EEENS5_IJNSA_ILi0EEESY_SY_EEEEENS5_IJNS4_10UnderscoreES11_S11_EEEEENS4_28SM100_TMA_2SM_LOAD_MULTICASTENS4_14ComposedLayoutINS4_7SwizzleILi3ELi4ELi3EEENS4_18smem_ptr_flag_bitsILi8EEENSW_INS5_IJNSA_ILi8EEESG_EEENS5_IJSG_SC_EEEEEEEvNS4_8identityES14_S1E_vS1F_EENS_8epilogue10collective18CollectiveEpilogueINS1H_23Sm100TmaWarpSpecializedILi4ELi2ELi64ELb0ELb0EEEJNS5_IJSG_SF_SG_EEENS5_IJNSW_ISG_SC_EENSW_INSA_ILi64EEESC_EEEEESI_SJ_SI_SJ_NS1H_6fusion15FusionCallbacksIS1L_NS1R_17LinearCombinationISI_fSI_fLNS_15FloatRoundStyleE2EEES1M_S1Q_JEEENS4_5SM1004TMEM4LOAD26SM100_TMEM_LOAD_32dp32b64xENS4_13SM90_TMA_LOADENS15_INS16_ILi2ELi4ELi3EEES19_NSW_INS5_IJS1A_S1O_EEENS5_IJS1O_SC_EEEEEEENS4_39AutoVectorizingCopyWithAssumedAlignmentILi128EEENS4_14SM90_TMA_STOREES26_S28_S28_EEEvvEEEEvNT_6ParamsE)
        /*0008*/ 	.word	0x000000d2


	//----- nvinfo : EIATTR_FRAME_SIZE
	.align		4
.L_20:
        /*000c*/ 	.byte	0x04, 0x11
        /*000e*/ 	.short	(.L_22 - .L_21)
	.align		4
.L_21:
        /*0010*/ 	.word	index@($__internal_2_$__cuda_sm10x_tcgen05_guardrail_trap_unallocated_columns_being_dealloced)
        /*0014*/ 	.word	0x00000000


	//----- nvinfo : EIATTR_FRAME_SIZE
	.align		4
.L_22:
        /*0018*/ 	.byte	0x04, 0x11
        /*001a*/ 	.short	(.L_24 - .L_23)
	.align		4
.L_23:
        /*001c*/ 	.word	index@($__internal_1_$__cuda_sm10x_tcgen05_guardrail_trap_phase_invalid_during_alloc)
        /*0020*/ 	.word	0x00000000


	//----- nvinfo : EIATTR_FRAME_SIZE
	.align		4
.L_24:
        /*0024*/ 	.byte	0x04, 0x11
        /*0026*/ 	.short	(.L_26 - .L_25)
	.align		4
.L_25:
        /*0028*/ 	.word	index@($__internal_0_$__cuda_sm10x_tcgen05_guardrail_trap_col_being_dealloced_not_returned_by_alloc)
        /*002c*/ 	.word	0x00000000


	//----- nvinfo : EIATTR_FRAME_SIZE
	.align		4
.L_26:
        /*0030*/ 	.byte	0x04, 0x11
        /*0032*/ 	.short	(.L_28 - .L_27)
	.align		4
.L_27:
        /*0034*/ 	.word	index@(_ZN7cutlass13device_kernelINS_4gemm6kernel13GemmUniversalIN4cute5tupleIJiiiiEEENS1_10collective13CollectiveMmaINS1_35MainloopSm100TmaUmmaWarpSpecializedILi5ELi2ELi2ENS5_IJNS4_1CILi4EEESB_NSA_ILi1EEEEEEEENS5_IJNSA_ILi256EEESF_NSA_ILi128EEEEEENS_12float_e4m3_tENS5_IJlSC_lEEESI_SJ_NS4_8TiledMMAINS4_8MMA_AtomIJNS4_10MMA_TraitsINS4_25SM100_MMA_F8F6F4_2x1SM_SSEJSI_SI_fSF_SF_NS4_17integral_constantINS4_4UMMA5MajorELSQ_0EEESR_NSO_INSP_7ScaleInELSS_0EEEST_EEEEEENS4_6LayoutINS5_IJSC_SC_SC_EEENS5_IJNSA_ILi0EEESY_SY_EEEEENS5_IJNS4_10UnderscoreES11_S11_EEEEENS4_28SM100_TMA_2SM_LOAD_MULTICASTENS4_14ComposedLayoutINS4_7SwizzleILi3ELi4ELi3EEENS4_18smem_ptr_flag_bitsILi8EEENSW_INS5_IJNSA_ILi8EEESG_EEENS5_IJSG_SC_EEEEEEEvNS4_8identityES14_S1E_vS1F_EENS_8epilogue10collective18CollectiveEpilogueINS1H_23Sm100TmaWarpSpecializedILi4ELi2ELi64ELb0ELb0EEEJNS5_IJSG_SF_SG_EEENS5_IJNSW_ISG_SC_EENSW_INSA_ILi64EEESC_EEEEESI_SJ_SI_SJ_NS1H_6fusion15FusionCallbacksIS1L_NS1R_17LinearCombinationISI_fSI_fLNS_15FloatRoundStyleE2EEES1M_S1Q_JEEENS4_5SM1004TMEM4LOAD26SM100_TMEM_LOAD_32dp32b64xENS4_13SM90_TMA_LOADENS15_INS16_ILi2ELi4ELi3EEES19_NSW_INS5_IJS1A_S1O_EEENS5_IJS1O_SC_EEEEEEENS4_39AutoVectorizingCopyWithAssumedAlignmentILi128EEENS4_14SM90_TMA_STOREES26_S28_S28_EEEvvEEEEvNT_6ParamsE)
        /*0038*/ 	.word	0x00000000


	//----- nvinfo : EIATTR_MIN_STACK_SIZE
	.align		4
.L_28:
        /*003c*/ 	.byte	0x04, 0x12
        /*003e*/ 	.short	(.L_30 - .L_29)
	.align		4
.L_29:
        /*0040*/ 	.word	index@(_ZN7cutlass13device_kernelINS_4gemm6kernel13GemmUniversalIN4cute5tupleIJiiiiEEENS1_10collective13CollectiveMmaINS1_35MainloopSm100TmaUmmaWarpSpecializedILi5ELi2ELi2ENS5_IJNS4_1CILi4EEESB_NSA_ILi1EEEEEEEENS5_IJNSA_ILi256EEESF_NSA_ILi128EEEEEENS_12float_e4m3_tENS5_IJlSC_lEEESI_SJ_NS4_8TiledMMAINS4_8MMA_AtomIJNS4_10MMA_TraitsINS4_25SM100_MMA_F8F6F4_2x1SM_SSEJSI_SI_fSF_SF_NS4_17integral_constantINS4_4UMMA5MajorELSQ_0EEESR_NSO_INSP_7ScaleInELSS_0EEEST_EEEEEENS4_6LayoutINS5_IJSC_SC_SC_EEENS5_IJNSA_ILi0EEESY_SY_EEEEENS5_IJNS4_10UnderscoreES11_S11_EEEEENS4_28SM100_TMA_2SM_LOAD_MULTICASTENS4_14ComposedLayoutINS4_7SwizzleILi3ELi4ELi3EEENS4_18smem_ptr_flag_bitsILi8EEENSW_INS5_IJNSA_ILi8EEESG_EEENS5_IJSG_SC_EEEEEEEvNS4_8identityES14_S1E_vS1F_EENS_8epilogue10collective18CollectiveEpilogueINS1H_23Sm100TmaWarpSpecializedILi4ELi2ELi64ELb0ELb0EEEJNS5_IJSG_SF_SG_EEENS5_IJNSW_ISG_SC_EENSW_INSA_ILi64EEESC_EEEEESI_SJ_SI_SJ_NS1H_6fusion15FusionCallbacksIS1L_NS1R_17LinearCombinationISI_fSI_fLNS_15FloatRoundStyleE2EEES1M_S1Q_JEEENS4_5SM1004TMEM4LOAD26SM100_TMEM_LOAD_32dp32b64xENS4_13SM90_TMA_LOADENS15_INS16_ILi2ELi4ELi3EEES19_NSW_INS5_IJS1A_S1O_EEENS5_IJS1O_SC_EEEEEEENS4_39AutoVectorizingCopyWithAssumedAlignmentILi128EEENS4_14SM90_TMA_STOREES26_S28_S28_EEEvvEEEEvNT_6ParamsE)
        /*0044*/ 	.word	0x00000000
.L_30:


//--------------------- .nv.compat                --------------------------
	.section	.nv.compat,"",@"SHT_CUDA_COMPAT_INFO"
	.align	4
        /*0000*/ 	.byte	0x02, 0x09, 0x01, 0x00, 0x02, 0x02, 0x02, 0x00, 0x02, 0x05, 0x05, 0x00, 0x03, 0x07, 0x01, 0x01
        /*0010*/ 	.byte	0x02, 0x03, 0x01, 0x00, 0x02, 0x06, 0x01, 0x00, 0x04, 0x0b, 0x08, 0x00, 0x09, 0x00, 0x00, 0x00
        /*0020*/ 	.byte	0x00, 0x00, 0x00, 0x00


//--------------------- .nv.info._ZN7cutlass13device_kernelINS_4gemm6kernel13GemmUniversalIN4cute5tupleIJiiiiEEENS1_10collective13CollectiveMmaINS1_35MainloopSm100TmaUmmaWarpSpecializedILi5ELi2ELi2ENS5_IJNS4_1CILi4EEESB_NSA_ILi1EEEEEEEENS5_IJNSA_ILi256EEESF_NSA_ILi128EEEEEENS_12float_e4m3_tENS5_IJlSC_lEEESI_SJ_NS4_8TiledMMAINS4_8MMA_AtomIJNS4_10MMA_TraitsINS4_25SM100_MMA_F8F6F4_2x1SM_SSEJSI_SI_fSF_SF_NS4_17integral_constantINS4_4UMMA5MajorELSQ_0EEESR_NSO_INSP_7ScaleInELSS_0EEEST_EEEEEENS4_6LayoutINS5_IJSC_SC_SC_EEENS5_IJNSA_ILi0EEESY_SY_EEEEENS5_IJNS4_10UnderscoreES11_S11_EEEEENS4_28SM100_TMA_2SM_LOAD_MULTICASTENS4_14ComposedLayoutINS4_7SwizzleILi3ELi4ELi3EEENS4_18smem_ptr_flag_bitsILi8EEENSW_INS5_IJNSA_ILi8EEESG_EEENS5_IJSG_SC_EEEEEEEvNS4_8identityES14_S1E_vS1F_EENS_8epilogue10collective18CollectiveEpilogueINS1H_23Sm100TmaWarpSpecializedILi4ELi2ELi64ELb0ELb0EEEJNS5_IJSG_SF_SG_EEENS5_IJNSW_ISG_SC_EENSW_INSA_ILi64EEESC_EEEEESI_SJ_SI_SJ_NS1H_6fusion15FusionCallbacksIS1L_NS1R_17LinearCombinationISI_fSI_fLNS_15FloatRoundStyleE2EEES1M_S1Q_JEEENS4_5SM1004TMEM4LOAD26SM100_TMEM_LOAD_32dp32b64xENS4_13SM90_TMA_LOADENS15_INS16_ILi2ELi4ELi3EEES19_NSW_INS5_IJS1A_S1O_EEENS5_IJS1O_SC_EEEEEEENS4_39AutoVectorizingCopyWithAssumedAlignmentILi128EEENS4_14SM90_TMA_STOREES26_S28_S28_EEEvvEEEEvNT_6ParamsE --------------------------
	.section	.nv.info._ZN7cutlass13device_kernelINS_4gemm6kernel13GemmUniversalIN4cute5tupleIJiiiiEEENS1_10collective13CollectiveMmaINS1_35MainloopSm100TmaUmmaWarpSpecializedILi5ELi2ELi2ENS5_IJNS4_1CILi4EEESB_NSA_ILi1EEEEEEEENS5_IJNSA_ILi256EEESF_NSA_ILi128EEEEEENS_12float_e4m3_tENS5_IJlSC_lEEESI_SJ_NS4_8TiledMMAINS4_8MMA_AtomIJNS4_10MMA_TraitsINS4_25SM100_MMA_F8F6F4_2x1SM_SSEJSI_SI_fSF_SF_NS4_17integral_constantINS4_4UMMA5MajorELSQ_0EEESR_NSO_INSP_7ScaleInELSS_0EEEST_EEEEEENS4_6LayoutINS5_IJSC_SC_SC_EEENS5_IJNSA_ILi0EEESY_SY_EEEEENS5_IJNS4_10UnderscoreES11_S11_EEEEENS4_28SM100_TMA_2SM_LOAD_MULTICASTENS4_14ComposedLayoutINS4_7SwizzleILi3ELi4ELi3EEENS4_18smem_ptr_flag_bitsILi8EEENSW_INS5_IJNSA_ILi8EEESG_EEENS5_IJSG_SC_EEEEEEEvNS4_8identityES14_S1E_vS1F_EENS_8epilogue10collective18CollectiveEpilogueINS1H_23Sm100TmaWarpSpecializedILi4ELi2ELi64ELb0ELb0EEEJNS5_IJSG_SF_SG_EEENS5_IJNSW_ISG_SC_EENSW_INSA_ILi64EEESC_EEEEESI_SJ_SI_SJ_NS1H_6fusion15FusionCallbacksIS1L_NS1R_17LinearCombinationISI_fSI_fLNS_15FloatRoundStyleE2EEES1M_S1Q_JEEENS4_5SM1004TMEM4LOAD26SM100_TMEM_LOAD_32dp32b64xENS4_13SM90_TMA_LOADENS15_INS16_ILi2ELi4ELi3EEES19_NSW_INS5_IJS1A_S1O_EEENS5_IJS1O_SC_EEEEEEENS4_39AutoVectorizingCopyWithAssumedAlignmentILi128EEENS4_14SM90_TMA_STOREES26_S28_S28_EEEvvEEEEvNT_6ParamsE,"",@"SHT_CUDA_INFO"
	.sectionflags	@""
	.align	4


	//----- nvinfo : EIATTR_CUDA_API_VERSION
	.align		4
        /*0000*/ 	.byte	0x04, 0x37
        /*0002*/ 	.short	(.L_32 - .L_31)
.L_31:
        /*0004*/ 	.word	0x00000082


	//----- nvinfo : EIATTR_KPARAM_INFO
	.align		4
.L_32:
        /*0008*/ 	.byte	0x04, 0x17
        /*000a*/ 	.short	(.L_34 - .L_33)
.L_33:
        /*000c*/ 	.word	0x00000000
        /*0010*/ 	.short	0x0000
        /*0012*/ 	.short	0x0000
        /*0014*/ 	.byte	0x00, 0xf0, 0x01, 0x20


	//----- nvinfo : EIATTR_AT_ENTRY_FRAGMENTS
	.align		4
.L_34:
        /*0018*/ 	.byte	0x04, 0x4f
        /*001a*/ 	.short	(.L_36 - .L_35)


	//   ....[0]....
.L_35:
        /*001c*/ 	.word	0x00000007


	//----- nvinfo : EIATTR_RESERVED_SMEM_USED
	.align		4
.L_36:
        /*0020*/ 	.byte	0x01, 0x41
	.zero		2


	//----- nvinfo : EIATTR_SPARSE_MMA_MASK
	.align		4
        /*0024*/ 	.byte	0x03, 0x50
        /*0026*/ 	.short	0x0000


	//----- nvinfo : EIATTR_TCGEN05_2CTA_USED
	.align		4
        /*0028*/ 	.byte	0x01, 0x52
	.zero		2


	//----- nvinfo : EIATTR_MAXREG_COUNT
	.align		4
        /*002c*/ 	.byte	0x03, 0x1b
        /*002e*/ 	.short	0x00ff


	//----- nvinfo : EIATTR_NUM_BARRIERS
	.align		4
        /*0030*/ 	.byte	0x02, 0x4c
        /*0032*/ 	.byte	0x07
	.zero		1


	//----- nvinfo : EIATTR_EXTERNS
	.align		4
        /*0034*/ 	.byte	0x04, 0x0f
        /*0036*/ 	.short	(.L_38 - .L_37)


	//   ....[0]....
	.align		4
.L_37:
        /*0038*/ 	.word	index@(__assertfail)


	//----- nvinfo : EIATTR_MERCURY_ISA_VERSION
	.align		4
.L_38:
        /*003c*/ 	.byte	0x03, 0x5f
        /*003e*/ 	.short	0x0101


	//----- nvinfo : EIATTR_INT_WARP_WIDE_INSTR_OFFSETS
	.align		4
        /*0040*/ 	.byte	0x04, 0x31
        /*0042*/ 	.short	(.L_40 - .L_39)


	//   ....[0]....
.L_39:
        /*0044*/ 	.word	0x00000d40


	//   ....[1]....
        /*0048*/ 	.word	0x00000de0


	//   ....[2]....
        /*004c*/ 	.word	0x000044f0


	//   ....[3]....
        /*0050*/ 	.word	0x00004510


	//   ....[4]....
        /*0054*/ 	.word	0x00004540


	//   ....[5]....
        /*0058*/ 	.word	0x00005080


	//   ....[6]....
        /*005c*/ 	.word	0x000050f0


	//   ....[7]....
        /*0060*/ 	.word	0x000051d0


	//   ....[8]....
        /*0064*/ 	.word	0x00005250


	//   ....[9]....
        /*0068*/ 	.word	0x00005350


	//   ....[10]....
        /*006c*/ 	.word	0x000053d0


	//   ....[11]....
        /*0070*/ 	.word	0x000054c0


	//   ....[12]....
        /*0074*/ 	.word	0x00005570


	//----- nvinfo : EIATTR_COOP_GROUP_MASK_REGIDS
	.align		4
.L_40:
        /*0078*/ 	.byte	0x04, 0x29
        /*007a*/ 	.short	(.L_42 - .L_41)


	//   ....[0]....
.L_41:
        /*007c*/ 	.word	0xffffffff


	//   ....[1]....
        /*0080*/ 	.word	0xffffffff


	//   ....[2]....
        /*0084*/ 	.word	0xffffffff


	//   ....[3]....
        /*0088*/ 	.word	0xffffffff


	//   ....[4]....
        /*008c*/ 	.word	0xffffffff


	//   ....[5]....
        /*0090*/ 	.word	0xffffffff


	//   ....[6]....
        /*0094*/ 	.word	0xffffffff


	//   ....[7]....
        /*0098*/ 	.word	0xffffffff


	//   ....[8]....
        /*009c*/ 	.word	0xffffffff


	//   ....[9]....
        /*00a0*/ 	.word	0xffffffff


	//   ....[10]....
        /*00a4*/ 	.word	0xffffffff


	//   ....[11]....
        /*00a8*/ 	.word	0xffffffff


	//   ....[12]....
        /*00ac*/ 	.word	0xffffffff


	//   ....[13]....
        /*00b0*/ 	.word	0xffffffff


	//----- nvinfo : EIATTR_COOP_GROUP_INSTR_OFFSETS
	.align		4
.L_42:
        /*00b4*/ 	.byte	0x04, 0x28
        /*00b6*/ 	.short	(.L_44 - .L_43)


	//   ....[0]....
.L_43:
        /*00b8*/ 	.word	0x000000b0


	//   ....[1]....
        /*00bc*/ 	.word	0x00000510


	//   ....[2]....
        /*00c0*/ 	.word	0x000006f0


	//   ....[3]....
        /*00c4*/ 	.word	0x00000880


	//   ....[4]....
        /*00c8*/ 	.word	0x00000970


	//   ....[5]....
        /*00cc*/ 	.word	0x00000ad0


	//   ....[6]....
        /*00d0*/ 	.word	0x00000c20


	//   ....[7]....
        /*00d4*/ 	.word	0x00000e60


	//   ....[8]....
        /*00d8*/ 	.word	0x000024b0


	//   ....[9]....
        /*00dc*/ 	.word	0x000033f0


	//   ....[10]....
        /*00e0*/ 	.word	0x000038c0


	//   ....[11]....
        /*00e4*/ 	.word	0x000038f0


	//   ....[12]....
        /*00e8*/ 	.word	0x000043f0


	//   ....[13]....
        /*00ec*/ 	.word	0x00004600


	//----- nvinfo : EIATTR_VRC_CTA_INIT_COUNT
	.align		4
.L_44:
        /*00f0*/ 	.byte	0x02, 0x4a
        /*00f2*/ 	.byte	0x80
	.zero		1


	//----- nvinfo : EIATTR_SYSCALL_OFFSETS
	.align		4
        /*00f4*/ 	.byte	0x04, 0x46
        /*00f6*/ 	.short	(.L_46 - .L_45)


	//   ....[0]....
.L_45:
        /*00f8*/ 	.word	0x000061d0


	//   ....[1]....
        /*00fc*/ 	.word	0x00006310


	//   ....[2]....
        /*0100*/ 	.word	0x00006b60


	//   ....[3]....
        /*0104*/ 	.word	0x00008180


	//   ....[4]....
        /*0108*/ 	.word	0x00009730


	//   ....[5]....
        /*010c*/ 	.word	0x0000ad00


	//----- nvinfo : EIATTR_MBARRIER_INSTR_OFFSETS
	.align		4
.L_46:
        /*0110*/ 	.byte	0x04, 0x39
        /*0112*/ 	.short	(.L_48 - .L_47)


	//   ....[0]....
.L_47:
        /*0114*/ 	.word	0x00000640
        /*0118*/ 	.word	0x000000ff
        /*011c*/ 	.word	0x00000000
        /*0120*/ 	.short	0x0100
        /*0122*/ 	.byte	0x04
	.zero		1


	//   ....[1]....
        /*0124*/ 	.word	0x00000650
        /*0128*/ 	.word	0x000000ff
        /*012c*/ 	.word	0x00000028
        /*0130*/ 	.short	0x0100
        /*0132*/ 	.byte	0x04
	.zero		1


	//   ....[2]....
        /*0134*/ 	.word	0x00000660
        /*0138*/ 	.word	0x000000ff
        /*013c*/ 	.word	0x00000008
        /*0140*/ 	.short	0x0100
        /*0142*/ 	.byte	0x04
	.zero		1


	//   ....[3]....
        /*0144*/ 	.word	0x00000670
        /*0148*/ 	.word	0x000000ff
        /*014c*/ 	.word	0x00000030
        /*0150*/ 	.short	0x0100
        /*0152*/ 	.byte	0x04
	.zero		1


	//   ....[4]....
        /*0154*/ 	.word	0x00000680
        /*0158*/ 	.word	0x000000ff
        /*015c*/ 	.word	0x00000010
        /*0160*/ 	.short	0x0100
        /*0162*/ 	.byte	0x04
	.zero		1


	//   ....[5]....
        /*0164*/ 	.word	0x00000690
        /*0168*/ 	.word	0x000000ff
        /*016c*/ 	.word	0x00000038
        /*0170*/ 	.short	0x0100
        /*0172*/ 	.byte	0x04
	.zero		1


	//   ....[6]....
        /*0174*/ 	.word	0x000006a0
        /*0178*/ 	.word	0x000000ff
        /*017c*/ 	.word	0x00000018
        /*0180*/ 	.short	0x0100
        /*0182*/ 	.byte	0x04
	.zero		1


	//   ....[7]....
        /*0184*/ 	.word	0x000006b0
        /*0188*/ 	.word	0x000000ff
        /*018c*/ 	.word	0x00000040
        /*0190*/ 	.short	0x0100
        /*0192*/ 	.byte	0x04
	.zero		1


	//   ....[8]....
        /*0194*/ 	.word	0x000006c0
        /*0198*/ 	.word	0x000000ff
        /*019c*/ 	.word	0x00000020
        /*01a0*/ 	.short	0x0100
        /*01a2*/ 	.byte	0x04
	.zero		1


	//   ....[9]....
        /*01a4*/ 	.word	0x000006d0
        /*01a8*/ 	.word	0x000000ff
        /*01ac*/ 	.word	0x00000048
        /*01b0*/ 	.short	0x0100
        /*01b2*/ 	.byte	0x04
	.zero		1


	//   ....[10]....
        /*01b4*/ 	.word	0x000007f0
        /*01b8*/ 	.word	0x000000ff
        /*01bc*/ 	.word	0x00000050
        /*01c0*/ 	.short	0x0100
        /*01c2*/ 	.byte	0x04
	.zero		1


	//   ....[11]....
        /*01c4*/ 	.word	0x00000800
        /*01c8*/ 	.word	0x000000ff
        /*01cc*/ 	.word	0x00000070
        /*01d0*/ 	.short	0x0100
        /*01d2*/ 	.byte	0x04
	.zero		1


	//   ....[12]....
        /*01d4*/ 	.word	0x00000810
        /*01d8*/ 	.word	0x000000ff
        /*01dc*/ 	.word	0x00000058
        /*01e0*/ 	.short	0x0100
        /*01e2*/ 	.byte	0x04
	.zero		1


	//   ....[13]....
        /*01e4*/ 	.word	0x00000820
        /*01e8*/ 	.word	0x000000ff
        /*01ec*/ 	.word	0x00000078
        /*01f0*/ 	.short	0x0100
        /*01f2*/ 	.byte	0x04
	.zero		1


	//   ....[14]....
        /*01f4*/ 	.word	0x00000830
        /*01f8*/ 	.word	0x000000ff
        /*01fc*/ 	.word	0x00000060
        /*0200*/ 	.short	0x0100
        /*0202*/ 	.byte	0x04
	.zero		1


	//   ....[15]....
        /*0204*/ 	.word	0x00000840
        /*0208*/ 	.word	0x000000ff
        /*020c*/ 	.word	0x00000080
        /*0210*/ 	.short	0x0100
        /*0212*/ 	.byte	0x04
	.zero		1


	//   ....[16]....
        /*0214*/ 	.word	0x00000850
        /*0218*/ 	.word	0x000000ff
        /*021c*/ 	.word	0x00000068
        /*0220*/ 	.short	0x0100
        /*0222*/ 	.byte	0x04
	.zero		1


	//   ....[17]....
        /*0224*/ 	.word	0x00000860
        /*0228*/ 	.word	0x000000ff
        /*022c*/ 	.word	0x00000088
        /*0230*/ 	.short	0x0100
        /*0232*/ 	.byte	0x04
	.zero		1


	//   ....[18]....
        /*0234*/ 	.word	0x00000940
        /*0238*/ 	.word	0x000000ff
        /*023c*/ 	.word	0x00000090
        /*0240*/ 	.short	0x0100
        /*0242*/ 	.byte	0x06
	.zero		1


	//   ....[19]....
        /*0244*/ 	.word	0x00000950
        /*0248*/ 	.word	0x000000ff
        /*024c*/ 	.word	0x00000098
        /*0250*/ 	.short	0x0100
        /*0252*/ 	.byte	0x06
	.zero		1


	//   ....[20]....
        /*0254*/ 	.word	0x00000a80
        /*0258*/ 	.word	0x000000ff
        /*025c*/ 	.word	0x000000a0
        /*0260*/ 	.short	0x0100
        /*0262*/ 	.byte	0x06
	.zero		1


	//   ....[21]....
        /*0264*/ 	.word	0x00000a90
        /*0268*/ 	.word	0x000000ff
        /*026c*/ 	.word	0x000000b0
        /*0270*/ 	.short	0x0100
        /*0272*/ 	.byte	0x06
	.zero		1


	//   ....[22]....
        /*0274*/ 	.word	0x00000aa0
        /*0278*/ 	.word	0x000000ff
        /*027c*/ 	.word	0x000000a8
        /*0280*/ 	.short	0x0100
        /*0282*/ 	.byte	0x06
	.zero		1


	//   ....[23]....
        /*0284*/ 	.word	0x00000ab0
        /*0288*/ 	.word	0x000000ff
        /*028c*/ 	.word	0x000000b8
        /*0290*/ 	.short	0x0100
        /*0292*/ 	.byte	0x06
	.zero		1


	//   ....[24]....
        /*0294*/ 	.word	0x00000bd0
        /*0298*/ 	.word	0x000000ff
        /*029c*/ 	.word	0x000000c0
        /*02a0*/ 	.short	0x0100
        /*02a2*/ 	.byte	0x04
	.zero		1


	//   ....[25]....
        /*02a4*/ 	.word	0x00000be0
        /*02a8*/ 	.word	0x000000ff
        /*02ac*/ 	.word	0x000000d0
        /*02b0*/ 	.short	0x0100
        /*02b2*/ 	.byte	0x04
	.zero		1


	//   ....[26]....
        /*02b4*/ 	.word	0x00000bf0
        /*02b8*/ 	.word	0x000000ff
        /*02bc*/ 	.word	0x000000c8
        /*02c0*/ 	.short	0x0100
        /*02c2*/ 	.byte	0x04
	.zero		1


	//   ....[27]....
        /*02c4*/ 	.word	0x00000c00
        /*02c8*/ 	.word	0x000000ff
        /*02cc*/ 	.word	0x000000d8
        /*02d0*/ 	.short	0x0100
        /*02d2*/ 	.byte	0x04
	.zero		1


	//   ....[28]....
        /*02d4*/ 	.word	0x00000cf0
        /*02d8*/ 	.word	0x000000ff
        /*02dc*/ 	.word	0x000000e0
        /*02e0*/ 	.short	0x0100
        /*02e2*/ 	.byte	0x04
	.zero		1


	//   ....[29]....
        /*02e4*/ 	.word	0x00000d00
        /*02e8*/ 	.word	0x000000ff
        /*02ec*/ 	.word	0x000000f0
        /*02f0*/ 	.short	0x0100
        /*02f2*/ 	.byte	0x04
	.zero		1


	//   ....[30]....
        /*02f4*/ 	.word	0x00000d10
        /*02f8*/ 	.word	0x000000ff
        /*02fc*/ 	.word	0x000000e8
        /*0300*/ 	.short	0x0100
        /*0302*/ 	.byte	0x04
	.zero		1


	//   ....[31]....
        /*0304*/ 	.word	0x00000d20
        /*0308*/ 	.word	0x000000ff
        /*030c*/ 	.word	0x000000f8
        /*0310*/ 	.short	0x0100
        /*0312*/ 	.byte	0x04
	.zero		1


	//   ....[32]....
        /*0314*/ 	.word	0x00000e20
        /*0318*/ 	.word	0x000000ff
        /*031c*/ 	.word	0x00000100
        /*0320*/ 	.short	0x0100
        /*0322*/ 	.byte	0x06
	.zero		1


	//   ....[33]....
        /*0324*/ 	.word	0x00001c90
        /*0328*/ 	.word	0x00000003
        /*032c*/ 	.word	0x000000f0
        /*0330*/ 	.short	0x010a
        /*0332*/ 	.byte	0xff
	.zero		1


	//   ....[34]....
        /*0334*/ 	.word	0x00001cc0
        /*0338*/ 	.word	0x00000003
        /*033c*/ 	.word	0x000000e0
        /*0340*/ 	.short	0x0101
        /*0342*/ 	.byte	0xff
	.zero		1


	//   ....[35]....
        /*0344*/ 	.word	0x00001d80
        /*0348*/ 	.word	0x000000ff
        /*034c*/ 	.word	0x00000028
        /*0350*/ 	.short	0x010a
        /*0352*/ 	.byte	0x04
	.zero		1


	//   ....[36]....
        /*0354*/ 	.word	0x00001e50
        /*0358*/ 	.word	0x000000ff
        /*035c*/ 	.word	0x00000028
        /*0360*/ 	.short	0x010a
        /*0362*/ 	.byte	0x21
	.zero		1


	//   ....[37]....
        /*0364*/ 	.word	0x00002000
        /*0368*/ 	.word	0x000000ff
        /*036c*/ 	.word	0x00000028
        /*0370*/ 	.short	0x010a
        /*0372*/ 	.byte	0x05
	.zero		1


	//   ....[38]....
        /*0374*/ 	.word	0x00002130
        /*0378*/ 	.word	0x000000ff
        /*037c*/ 	.word	0x00000098
        /*0380*/ 	.short	0x0101
        /*0382*/ 	.byte	0x06
	.zero		1


	//   ....[39]....
        /*0384*/ 	.word	0x00002150
        /*0388*/ 	.word	0x000000ff
        /*038c*/ 	.word	0x00000028
        /*0390*/ 	.short	0x010a
        /*0392*/ 	.byte	0x04
	.zero		1


	//   ....[40]....
        /*0394*/ 	.word	0x000021d0
        /*0398*/ 	.word	0x000000ff
        /*039c*/ 	.word	0x00000028
        /*03a0*/ 	.short	0x010a
        /*03a2*/ 	.byte	0x11
	.zero		1


	//   ....[41]....
        /*03a4*/ 	.word	0x00002360
        /*03a8*/ 	.word	0x000000ff
        /*03ac*/ 	.word	0x00000028
        /*03b0*/ 	.short	0x010a
        /*03b2*/ 	.byte	0x05
	.zero		1


	//   ....[42]....
        /*03b4*/ 	.word	0x000024e0
        /*03b8*/ 	.word	0x00000003
        /*03bc*/ 	.word	0x000000a0
        /*03c0*/ 	.short	0x010a
        /*03c2*/ 	.byte	0xff
	.zero		1


	//   ....[43]....
        /*03c4*/ 	.word	0x00002630
        /*03c8*/ 	.word	0x00000000
        /*03cc*/ 	.word	0x00000000
        /*03d0*/ 	.short	0x0101
        /*03d2*/ 	.byte	0xff
	.zero		1


	//   ....[44]....
        /*03d4*/ 	.word	0x00002be0
        /*03d8*/ 	.word	0x000000ff
        /*03dc*/ 	.word	0x00000000
        /*03e0*/ 	.short	0x010a
        /*03e2*/ 	.byte	0x04
	.zero		1


	//   ....[45]....
        /*03e4*/ 	.word	0x00002c70
        /*03e8*/ 	.word	0x000000ff
        /*03ec*/ 	.word	0x00000000
        /*03f0*/ 	.short	0x010a
        /*03f2*/ 	.byte	0x05
	.zero		1


	//   ....[46]....
        /*03f4*/ 	.word	0x00002d00
        /*03f8*/ 	.word	0x000000ff
        /*03fc*/ 	.word	0x00000000
        /*0400*/ 	.short	0x010a
        /*0402*/ 	.byte	0x05
	.zero		1


	//   ....[47]....
        /*0404*/ 	.word	0x00002d90
        /*0408*/ 	.word	0x000000ff
        /*040c*/ 	.word	0x00000000
        /*0410*/ 	.short	0x010a
        /*0412*/ 	.byte	0x05
	.zero		1


	//   ....[48]....
        /*0414*/ 	.word	0x00002e30
        /*0418*/ 	.word	0x00000000
        /*041c*/ 	.word	0x00000000
        /*0420*/ 	.short	0x010a
        /*0422*/ 	.byte	0xff
	.zero		1


	//   ....[49]....
        /*0424*/ 	.word	0x00002f50
        /*0428*/ 	.word	0x00000002
        /*042c*/ 	.word	0x000000e0
        /*0430*/ 	.short	0x010a
        /*0432*/ 	.byte	0xff
	.zero		1


	//   ....[50]....
        /*0434*/ 	.word	0x00002fb0
        /*0438*/ 	.word	0x00000004
        /*043c*/ 	.word	0x00000000
        /*0440*/ 	.short	0x0101
        /*0442*/ 	.byte	0xff
	.zero		1


	//   ....[51]....
        /*0444*/ 	.word	0x00002fd0
        /*0448*/ 	.word	0x000000ff
        /*044c*/ 	.word	0x000000b0
        /*0450*/ 	.short	0x010a
        /*0452*/ 	.byte	0x04
	.zero		1


	//   ....[52]....
        /*0454*/ 	.word	0x000030f0
        /*0458*/ 	.word	0x00000002
        /*045c*/ 	.word	0x000000a0
        /*0460*/ 	.short	0x010a
        /*0462*/ 	.byte	0xff
	.zero		1


	//   ....[53]....
        /*0464*/ 	.word	0x00003200
        /*0468*/ 	.word	0x00000002
        /*046c*/ 	.word	0x00000000
        /*0470*/ 	.short	0x0101
        /*0472*/ 	.byte	0xff
	.zero		1


	//   ....[54]....
        /*0474*/ 	.word	0x00003290
        /*0478*/ 	.word	0x000000ff
        /*047c*/ 	.word	0x000000b0
        /*0480*/ 	.short	0x0106
        /*0482*/ 	.byte	0x04
	.zero		1


	//   ....[55]....
        /*0484*/ 	.word	0x000032b0
        /*0488*/ 	.word	0x000000ff
        /*048c*/ 	.word	0x000000b0
        /*0490*/ 	.short	0x010a
        /*0492*/ 	.byte	0x04
	.zero		1


	//   ....[56]....
        /*0494*/ 	.word	0x00003340
        /*0498*/ 	.word	0x000000ff
        /*049c*/ 	.word	0x000000b0
        /*04a0*/ 	.short	0x0106
        /*04a2*/ 	.byte	0x07
	.zero		1


	//   ....[57]....
        /*04a4*/ 	.word	0x00003380
        /*04a8*/ 	.word	0x00000000
        /*04ac*/ 	.word	0x000000b0
        /*04b0*/ 	.short	0x010a
        /*04b2*/ 	.byte	0xff
	.zero		1


	//   ....[58]....
        /*04b4*/ 	.word	0x000035c0
        /*04b8*/ 	.word	0x000000ff
        /*04bc*/ 	.word	0x00000008
        /*04c0*/ 	.short	0x010a
        /*04c2*/ 	.byte	0x05
	.zero		1


	//   ....[59]....
        /*04c4*/ 	.word	0x000035e0
        /*04c8*/ 	.word	0x000000ff
        /*04cc*/ 	.word	0x00000008
        /*04d0*/ 	.short	0x010a
        /*04d2*/ 	.byte	0x05
	.zero		1


	//   ....[60]....
        /*04d4*/ 	.word	0x00003770
        /*04d8*/ 	.word	0x000000ff
        /*04dc*/ 	.word	0x00000008
        /*04e0*/ 	.short	0x010a
        /*04e2*/ 	.byte	0x05
	.zero		1


	//   ....[61]....
        /*04e4*/ 	.word	0x00003790
        /*04e8*/ 	.word	0x000000ff
        /*04ec*/ 	.word	0x00000008
        /*04f0*/ 	.short	0x010a
        /*04f2*/ 	.byte	0x05
	.zero		1


	//   ....[62]....
        /*04f4*/ 	.word	0x00003850
        /*04f8*/ 	.word	0x000000ff
        /*04fc*/ 	.word	0x00000000
        /*0500*/ 	.short	0x0101
        /*0502*/ 	.byte	0x04
	.zero		1


	//   ....[63]....
        /*0504*/ 	.word	0x00003b90
        /*0508*/ 	.word	0x00000000
        /*050c*/ 	.word	0x000000a0
        /*0510*/ 	.short	0x010a
        /*0512*/ 	.byte	0xff
	.zero		1


	//   ....[64]....
        /*0514*/ 	.word	0x00003c50
        /*0518*/ 	.word	0x00000000
        /*051c*/ 	.word	0x00000000
        /*0520*/ 	.short	0x0101
        /*0522*/ 	.byte	0xff
	.zero		1


	//   ....[65]....
        /*0524*/ 	.word	0x00003d10
        /*0528*/ 	.word	0x000000ff
        /*052c*/ 	.word	0x00000000
        /*0530*/ 	.short	0x010a
        /*0532*/ 	.byte	0x04
	.zero		1


	//   ....[66]....
        /*0534*/ 	.word	0x00003d20
        /*0538*/ 	.word	0x000000ff
        /*053c*/ 	.word	0x000000d0
        /*0540*/ 	.short	0x010a
        /*0542*/ 	.byte	0x1f
	.zero		1


	//   ....[67]....
        /*0544*/ 	.word	0x00003dd0
        /*0548*/ 	.word	0x000000ff
        /*054c*/ 	.word	0x00000000
        /*0550*/ 	.short	0x010a
        /*0552*/ 	.byte	0x05
	.zero		1


	//   ....[68]....
        /*0554*/ 	.word	0x00003f00
        /*0558*/ 	.word	0x000000ff
        /*055c*/ 	.word	0x00000000
        /*0560*/ 	.short	0x010a
        /*0562*/ 	.byte	0x04
	.zero		1


	//   ....[69]....
        /*0564*/ 	.word	0x00004200
        /*0568*/ 	.word	0x000000ff
        /*056c*/ 	.word	0x00000000
        /*0570*/ 	.short	0x010a
        /*0572*/ 	.byte	0x04
	.zero		1


	//   ....[70]....
        /*0574*/ 	.word	0x000042a0
        /*0578*/ 	.word	0x00000000
        /*057c*/ 	.word	0x00000000
        /*0580*/ 	.short	0x010a
        /*0582*/ 	.byte	0xff
	.zero		1


	//   ....[71]....
        /*0584*/ 	.word	0x000042e0
        /*0588*/ 	.word	0x00000000
        /*058c*/ 	.word	0x00000000
        /*0590*/ 	.short	0x010a
        /*0592*/ 	.byte	0xff
	.zero		1


	//   ....[72]....
        /*0594*/ 	.word	0x00004350
        /*0598*/ 	.word	0x000000ff
        /*059c*/ 	.word	0x00000000
        /*05a0*/ 	.short	0x0101
        /*05a2*/ 	.byte	0x04
	.zero		1


	//   ....[73]....
        /*05a4*/ 	.word	0x00004390
        /*05a8*/ 	.word	0x000000ff
        /*05ac*/ 	.word	0x00000100
        /*05b0*/ 	.short	0x010a
        /*05b2*/ 	.byte	0x1a
	.zero		1


	//   ....[74]....
        /*05b4*/ 	.word	0x000043e0
        /*05b8*/ 	.word	0x000000ff
        /*05bc*/ 	.word	0x00000000
        /*05c0*/ 	.short	0x0101
        /*05c2*/ 	.byte	0x04
	.zero		1


	//   ....[75]....
        /*05c4*/ 	.word	0x00004880
        /*05c8*/ 	.word	0x0000000c
        /*05cc*/ 	.word	0x000000a0
        /*05d0*/ 	.short	0x010a
        /*05d2*/ 	.byte	0xff
	.zero		1


	//   ....[76]....
        /*05d4*/ 	.word	0x000049f0
        /*05d8*/ 	.word	0x00000000
        /*05dc*/ 	.word	0x00000000
        /*05e0*/ 	.short	0x0101
        /*05e2*/ 	.byte	0xff
	.zero		1


	//   ....[77]....
        /*05e4*/ 	.word	0x00004e80
        /*05e8*/ 	.word	0x000000ff
        /*05ec*/ 	.word	0x00000098
        /*05f0*/ 	.short	0x010a
        /*05f2*/ 	.byte	0x15
	.zero		1


	//   ....[78]....
        /*05f4*/ 	.word	0x00005000
        /*05f8*/ 	.word	0x000000ff
        /*05fc*/ 	.word	0x00000070
        /*0600*/ 	.short	0x010a
        /*0602*/ 	.byte	0x15
	.zero		1


	//   ....[79]....
        /*0604*/ 	.word	0x00005180
        /*0608*/ 	.word	0x000000ff
        /*060c*/ 	.word	0x00000050
        /*0610*/ 	.short	0x010b
        /*0612*/ 	.byte	0x15
	.zero		1


	//   ....[80]....
        /*0614*/ 	.word	0x00005190
        /*0618*/ 	.word	0x000000ff
        /*061c*/ 	.word	0x00000000
        /*0620*/ 	.short	0x0101
        /*0622*/ 	.byte	0x06
	.zero		1


	//   ....[81]....
        /*0624*/ 	.word	0x000051a0
        /*0628*/ 	.word	0x000000ff
        /*062c*/ 	.word	0x00000078
        /*0630*/ 	.short	0x010a
        /*0632*/ 	.byte	0x15
	.zero		1


	//   ....[82]....
        /*0634*/ 	.word	0x00005300
        /*0638*/ 	.word	0x000000ff
        /*063c*/ 	.word	0x00000058
        /*0640*/ 	.short	0x010b
        /*0642*/ 	.byte	0x15
	.zero		1


	//   ....[83]....
        /*0644*/ 	.word	0x00005310
        /*0648*/ 	.word	0x000000ff
        /*064c*/ 	.word	0x00000000
        /*0650*/ 	.short	0x0101
        /*0652*/ 	.byte	0x06
	.zero		1


	//   ....[84]....
        /*0654*/ 	.word	0x00005320
        /*0658*/ 	.word	0x000000ff
        /*065c*/ 	.word	0x00000080
        /*0660*/ 	.short	0x010a
        /*0662*/ 	.byte	0x15
	.zero		1


	//   ....[85]....
        /*0664*/ 	.word	0x00005470
        /*0668*/ 	.word	0x000000ff
        /*066c*/ 	.word	0x00000060
        /*0670*/ 	.short	0x010b
        /*0672*/ 	.byte	0x15
	.zero		1


	//   ....[86]....
        /*0674*/ 	.word	0x00005480
        /*0678*/ 	.word	0x000000ff
        /*067c*/ 	.word	0x00000000
        /*0680*/ 	.short	0x0101
        /*0682*/ 	.byte	0x06
	.zero		1


	//   ....[87]....
        /*0684*/ 	.word	0x00005490
        /*0688*/ 	.word	0x000000ff
        /*068c*/ 	.word	0x00000088
        /*0690*/ 	.short	0x010a
        /*0692*/ 	.byte	0x15
	.zero		1


	//   ....[88]....
        /*0694*/ 	.word	0x00005680
        /*0698*/ 	.word	0x000000ff
        /*069c*/ 	.word	0x00000068
        /*06a0*/ 	.short	0x010b
        /*06a2*/ 	.byte	0x15
	.zero		1


	//   ....[89]....
        /*06a4*/ 	.word	0x00005690
        /*06a8*/ 	.word	0x000000ff
        /*06ac*/ 	.word	0x00000000
        /*06b0*/ 	.short	0x0101
        /*06b2*/ 	.byte	0x25
	.zero		1


	//   ....[90]....
        /*06b4*/ 	.word	0x000056c0
        /*06b8*/ 	.word	0x000000ff
        /*06bc*/ 	.word	0x00000070
        /*06c0*/ 	.short	0x010a
        /*06c2*/ 	.byte	0x15
	.zero		1


	//   ....[91]....
        /*06c4*/ 	.word	0x000056e0
        /*06c8*/ 	.word	0x000000ff
        /*06cc*/ 	.word	0x00000078
        /*06d0*/ 	.short	0x010a
        /*06d2*/ 	.byte	0x15
	.zero		1


	//   ....[92]....
        /*06d4*/ 	.word	0x00005700
        /*06d8*/ 	.word	0x000000ff
        /*06dc*/ 	.word	0x00000080
        /*06e0*/ 	.short	0x010a
        /*06e2*/ 	.byte	0x15
	.zero		1


	//   ....[93]....
        /*06e4*/ 	.word	0x00005740
        /*06e8*/ 	.word	0x00000000
        /*06ec*/ 	.word	0x00000088
        /*06f0*/ 	.short	0x010a
        /*06f2*/ 	.byte	0xff
	.zero		1


	//   ....[94]....
        /*06f4*/ 	.word	0x00005a70
        /*06f8*/ 	.word	0x00000003
        /*06fc*/ 	.word	0x000000a0
        /*0700*/ 	.short	0x010a
        /*0702*/ 	.byte	0xff
	.zero		1


	//   ....[95]....
        /*0704*/ 	.word	0x00005bf0
        /*0708*/ 	.word	0x00000000
        /*070c*/ 	.word	0x00000000
        /*0710*/ 	.short	0x0101
        /*0712*/ 	.byte	0xff
	.zero		1


	//   ....[96]....
        /*0714*/ 	.word	0x00006720
        /*0718*/ 	.word	0x00000003
        /*071c*/ 	.word	0x00000050
        /*0720*/ 	.short	0x010a
        /*0722*/ 	.byte	0xff
	.zero		1


	//   ....[97]....
        /*0724*/ 	.word	0x00006740
        /*0728*/ 	.word	0x000000a5
        /*072c*/ 	.word	0x000000c0
        /*0730*/ 	.short	0x010a
        /*0732*/ 	.byte	0xff
	.zero		1


	//   ....[98]....
        /*0734*/ 	.word	0x00006870
        /*0738*/ 	.word	0x00000003
        /*073c*/ 	.word	0x00000050
        /*0740*/ 	.short	0x010a
        /*0742*/ 	.byte	0xff
	.zero		1


	//   ....[99]....
        /*0744*/ 	.word	0x000069b0
        /*0748*/ 	.word	0x00000000
        /*074c*/ 	.word	0x00000000
        /*0750*/ 	.short	0x0101
        /*0752*/ 	.byte	0xff
	.zero		1


	//   ....[100]....
        /*0754*/ 	.word	0x00006a30
        /*0758*/ 	.word	0x000000a5
        /*075c*/ 	.word	0x000000c0
        /*0760*/ 	.short	0x010a
        /*0762*/ 	.byte	0xff
	.zero		1


	//   ....[101]....
        /*0764*/ 	.word	0x00007de0
        /*0768*/ 	.word	0x000000bf
        /*076c*/ 	.word	0x00000050
        /*0770*/ 	.short	0x010a
        /*0772*/ 	.byte	0xff
	.zero		1


	//   ....[102]....
        /*0774*/ 	.word	0x00007eb0
        /*0778*/ 	.word	0x000000bf
        /*077c*/ 	.word	0x00000050
        /*0780*/ 	.short	0x010a
        /*0782*/ 	.byte	0xff
	.zero		1


	//   ....[103]....
        /*0784*/ 	.word	0x00007ff0
        /*0788*/ 	.word	0x00000000
        /*078c*/ 	.word	0x00000000
        /*0790*/ 	.short	0x0101
        /*0792*/ 	.byte	0xff
	.zero		1


	//   ....[104]....
        /*0794*/ 	.word	0x00009390
        /*0798*/ 	.word	0x00000000
        /*079c*/ 	.word	0x00000050
        /*07a0*/ 	.short	0x010a
        /*07a2*/ 	.byte	0xff
	.zero		1


	//   ....[105]....
        /*07a4*/ 	.word	0x00009460
        /*07a8*/ 	.word	0x00000000
        /*07ac*/ 	.word	0x00000050
        /*07b0*/ 	.short	0x010a
        /*07b2*/ 	.byte	0xff
	.zero		1


	//   ....[106]....
        /*07b4*/ 	.word	0x000095a0
        /*07b8*/ 	.word	0x00000000
        /*07bc*/ 	.word	0x00000000
        /*07c0*/ 	.short	0x0101
        /*07c2*/ 	.byte	0xff
	.zero		1


	//   ....[107]....
        /*07c4*/ 	.word	0x0000a970
        /*07c8*/ 	.word	0x00000000
        /*07cc*/ 	.word	0x00000050
        /*07d0*/ 	.short	0x010a
        /*07d2*/ 	.byte	0xff
	.zero		1


	//   ....[108]....
        /*07d4*/ 	.word	0x0000aa40
        /*07d8*/ 	.word	0x00000000
        /*07dc*/ 	.word	0x00000050
        /*07e0*/ 	.short	0x010a
        /*07e2*/ 	.byte	0xff
	.zero		1


	//   ....[109]....
        /*07e4*/ 	.word	0x0000ab80
        /*07e8*/ 	.word	0x00000000
        /*07ec*/ 	.word	0x00000000
        /*07f0*/ 	.short	0x0101
        /*07f2*/ 	.byte	0xff
	.zero		1


	//   ....[110]....
        /*07f4*/ 	.word	0x0000afb0
        /*07f8*/ 	.word	0x000000a5
        /*07fc*/ 	.word	0x00000000
        /*0800*/ 	.short	0x0101
        /*0802*/ 	.byte	0xff
	.zero		1


	//   ....[111]....
        /*0804*/ 	.word	0x0000c010
        /*0808*/ 	.word	0x00000003
        /*080c*/ 	.word	0x000000f0
        /*0810*/ 	.short	0x010a
        /*0812*/ 	.byte	0xff
	.zero		1


	//   ....[112]....
        /*0814*/ 	.word	0x0000c070
        /*0818*/ 	.word	0x00000000
        /*081c*/ 	.word	0x00000028
        /*0820*/ 	.short	0x010a
        /*0822*/ 	.byte	0xff
	.zero		1


	//   ....[113]....
        /*0824*/ 	.word	0x0000c0d0
        /*0828*/ 	.word	0x00000000
        /*082c*/ 	.word	0x00000028
        /*0830*/ 	.short	0x010a
        /*0832*/ 	.byte	0xff
	.zero		1


	//   ....[114]....
        /*0834*/ 	.word	0x0000c120
        /*0838*/ 	.word	0x00000003
        /*083c*/ 	.word	0x000000a0
        /*0840*/ 	.short	0x010a
        /*0842*/ 	.byte	0xff
	.zero		1


	//   ....[115]....
        /*0844*/ 	.word	0x0000c180
        /*0848*/ 	.word	0x00000000
        /*084c*/ 	.word	0x00000000
        /*0850*/ 	.short	0x010a
        /*0852*/ 	.byte	0xff
	.zero		1


	//   ....[116]....
        /*0854*/ 	.word	0x0000c1e0
        /*0858*/ 	.word	0x00000000
        /*085c*/ 	.word	0x00000000
        /*0860*/ 	.short	0x010a
        /*0862*/ 	.byte	0xff
	.zero		1


	//   ....[117]....
        /*0864*/ 	.word	0x0000c240
        /*0868*/ 	.word	0x00000000
        /*086c*/ 	.word	0x00000000
        /*0870*/ 	.short	0x010a
        /*0872*/ 	.byte	0xff
	.zero		1


	//   ....[118]....
        /*0874*/ 	.word	0x0000c2a0
        /*0878*/ 	.word	0x00000000
        /*087c*/ 	.word	0x00000000
        /*0880*/ 	.short	0x010a
        /*0882*/ 	.byte	0xff
	.zero		1


	//   ....[119]....
        /*0884*/ 	.word	0x0000c2f0
        /*0888*/ 	.word	0x00000002
        /*088c*/ 	.word	0x000000e0
        /*0890*/ 	.short	0x010a
        /*0892*/ 	.byte	0xff
	.zero		1


	//   ....[120]....
        /*0894*/ 	.word	0x0000c350
        /*0898*/ 	.word	0x00000002
        /*089c*/ 	.word	0x000000b0
        /*08a0*/ 	.short	0x010a
        /*08a2*/ 	.byte	0xff
	.zero		1


	//   ....[121]....
        /*08a4*/ 	.word	0x0000c3a0
        /*08a8*/ 	.word	0x00000002
        /*08ac*/ 	.word	0x000000a0
        /*08b0*/ 	.short	0x010a
        /*08b2*/ 	.byte	0xff
	.zero		1


	//   ....[122]....
        /*08b4*/ 	.word	0x0000c400
        /*08b8*/ 	.word	0x00000000
        /*08bc*/ 	.word	0x000000b0
        /*08c0*/ 	.short	0x010a
        /*08c2*/ 	.byte	0xff
	.zero		1


	//   ....[123]....
        /*08c4*/ 	.word	0x0000c460
        /*08c8*/ 	.word	0x00000000
        /*08cc*/ 	.word	0x00000008
        /*08d0*/ 	.short	0x010a
        /*08d2*/ 	.byte	0xff
	.zero		1


	//   ....[124]....
        /*08d4*/ 	.word	0x0000c550
        /*08d8*/ 	.word	0x00000000
        /*08dc*/ 	.word	0x00000008
        /*08e0*/ 	.short	0x010a
        /*08e2*/ 	.byte	0xff
	.zero		1


	//   ....[125]....
        /*08e4*/ 	.word	0x0000c5a0
        /*08e8*/ 	.word	0x00000000
        /*08ec*/ 	.word	0x000000a0
        /*08f0*/ 	.short	0x010a
        /*08f2*/ 	.byte	0xff
	.zero		1


	//   ....[126]....
        /*08f4*/ 	.word	0x0000c600
        /*08f8*/ 	.word	0x00000000
        /*08fc*/ 	.word	0x000000d0
        /*0900*/ 	.short	0x010a
        /*0902*/ 	.byte	0xff
	.zero		1


	//   ....[127]....
        /*0904*/ 	.word	0x0000c660
        /*0908*/ 	.word	0x00000000
        /*090c*/ 	.word	0x00000000
        /*0910*/ 	.short	0x010a
        /*0912*/ 	.byte	0xff
	.zero		1


	//   ....[128]....
        /*0914*/ 	.word	0x0000c6c0
        /*0918*/ 	.word	0x00000000
        /*091c*/ 	.word	0x00000000
        /*0920*/ 	.short	0x010a
        /*0922*/ 	.byte	0xff
	.zero		1


	//   ....[129]....
        /*0924*/ 	.word	0x0000c720
        /*0928*/ 	.word	0x00000000
        /*092c*/ 	.word	0x00000100
        /*0930*/ 	.short	0x010a
        /*0932*/ 	.byte	0xff
	.zero		1


	//   ....[130]....
        /*0934*/ 	.word	0x0000c770
        /*0938*/ 	.word	0x0000000c
        /*093c*/ 	.word	0x000000a0
        /*0940*/ 	.short	0x010a
        /*0942*/ 	.byte	0xff
	.zero		1


	//   ....[131]....
        /*0944*/ 	.word	0x0000c7d0
        /*0948*/ 	.word	0x00000000
        /*094c*/ 	.word	0x00000098
        /*0950*/ 	.short	0x010a
        /*0952*/ 	.byte	0xff
	.zero		1


	//   ....[132]....
        /*0954*/ 	.word	0x0000c830
        /*0958*/ 	.word	0x00000000
        /*095c*/ 	.word	0x00000070
        /*0960*/ 	.short	0x010a
        /*0962*/ 	.byte	0xff
	.zero		1


	//   ....[133]....
        /*0964*/ 	.word	0x0000c890
        /*0968*/ 	.word	0x00000000
        /*096c*/ 	.word	0x00000078
        /*0970*/ 	.short	0x010a
        /*0972*/ 	.byte	0xff
	.zero		1


	//   ....[134]....
        /*0974*/ 	.word	0x0000c8f0
        /*0978*/ 	.word	0x00000000
        /*097c*/ 	.word	0x00000080
        /*0980*/ 	.short	0x010a
        /*0982*/ 	.byte	0xff
	.zero		1


	//   ....[135]....
        /*0984*/ 	.word	0x0000c950
        /*0988*/ 	.word	0x00000000
        /*098c*/ 	.word	0x00000088
        /*0990*/ 	.short	0x010a
        /*0992*/ 	.byte	0xff
	.zero		1


	//   ....[136]....
        /*0994*/ 	.word	0x0000c9b0
        /*0998*/ 	.word	0x00000000
        /*099c*/ 	.word	0x00000070
        /*09a0*/ 	.short	0x010a
        /*09a2*/ 	.byte	0xff
	.zero		1


	//   ....[137]....
        /*09a4*/ 	.word	0x0000ca10
        /*09a8*/ 	.word	0x00000000
        /*09ac*/ 	.word	0x00000078
        /*09b0*/ 	.short	0x010a
        /*09b2*/ 	.byte	0xff
	.zero		1


	//   ....[138]....
        /*09b4*/ 	.word	0x0000ca70
        /*09b8*/ 	.word	0x00000000
        /*09bc*/ 	.word	0x00000080
        /*09c0*/ 	.short	0x010a
        /*09c2*/ 	.byte	0xff
	.zero		1


	//   ....[139]....
        /*09c4*/ 	.word	0x0000cac0
        /*09c8*/ 	.word	0x00000003
        /*09cc*/ 	.word	0x000000a0
        /*09d0*/ 	.short	0x010a
        /*09d2*/ 	.byte	0xff
	.zero		1


	//   ....[140]....
        /*09d4*/ 	.word	0x0000cb10
        /*09d8*/ 	.word	0x00000003
        /*09dc*/ 	.word	0x00000050
        /*09e0*/ 	.short	0x010a
        /*09e2*/ 	.byte	0xff
	.zero		1


	//   ....[141]....
        /*09e4*/ 	.word	0x0000cb60
        /*09e8*/ 	.word	0x000000a5
        /*09ec*/ 	.word	0x000000c0
        /*09f0*/ 	.short	0x010a
        /*09f2*/ 	.byte	0xff
	.zero		1


	//   ....[142]....
        /*09f4*/ 	.word	0x0000cbb0
        /*09f8*/ 	.word	0x000000bf
        /*09fc*/ 	.word	0x00000050
        /*0a00*/ 	.short	0x010a
        /*0a02*/ 	.byte	0xff
	.zero		1


	//   ....[143]....
        /*0a04*/ 	.word	0x0000cc00
        /*0a08*/ 	.word	0x00000000
        /*0a0c*/ 	.word	0x00000050
        /*0a10*/ 	.short	0x010a
        /*0a12*/ 	.byte	0xff
	.zero		1


	//   ....[144]....
        /*0a14*/ 	.word	0x0000cc50
        /*0a18*/ 	.word	0x00000000
        /*0a1c*/ 	.word	0x00000050
        /*0a20*/ 	.short	0x010a
        /*0a22*/ 	.byte	0xff
	.zero		1


	//----- nvinfo : EIATTR_NUM_MBARRIERS
	.align		4
.L_48:
        /*0a24*/ 	.byte	0x03, 0x38
        /*0a26*/ 	.short	0x0021


	//----- nvinfo : EIATTR_EXIT_INSTR_OFFSETS
	.align		4
        /*0a28*/ 	.byte	0x04, 0x1c
        /*0a2a*/ 	.short	(.L_50 - .L_49)


	//   ....[0]....
.L_49:
        /*0a2c*/ 	.word	0x00002e60


	//   ....[1]....
        /*0a30*/ 	.word	0x00003350


	//   ....[2]....
        /*0a34*/ 	.word	0x000033b0


	//   ....[3]....
        /*0a38*/ 	.word	0x00004610


	//   ....[4]....
        /*0a3c*/ 	.word	0x00005770


	//   ....[5]....
        /*0a40*/ 	.word	0x000057b0


	//   ....[6]....
        /*0a44*/ 	.word	0x0000c000


	//----- nvinfo : EIATTR_MAX_THREADS
	.align		4
.L_50:
        /*0a48*/ 	.byte	0x04, 0x05
        /*0a4a*/ 	.short	(.L_52 - .L_51)
.L_51:
        /*0a4c*/ 	.word	0x00000100
        /*0a50*/ 	.word	0x00000001
        /*0a54*/ 	.word	0x00000001


	//----- nvinfo : EIATTR_CRS_STACK_SIZE
	.align		4
.L_52:
        /*0a58*/ 	.byte	0x04, 0x1e
        /*0a5a*/ 	.short	(.L_54 - .L_53)
.L_53:
        /*0a5c*/ 	.word	0x00000000


	//----- nvinfo : EIATTR_CBANK_PARAM_SIZE
	.align		4
.L_54:
        /*0a60*/ 	.byte	0x03, 0x19
        /*0a62*/ 	.short	0x0800


	//----- nvinfo : EIATTR_PARAM_CBANK
	.align		4
        /*0a64*/ 	.byte	0x04, 0x0a
        /*0a66*/ 	.short	(.L_56 - .L_55)
	.align		4
.L_55:
        /*0a68*/ 	.word	index@(.nv.constant0._ZN7cutlass13device_kernelINS_4gemm6kernel13GemmUniversalIN4cute5tupleIJiiiiEEENS1_10collective13CollectiveMmaINS1_35MainloopSm100TmaUmmaWarpSpecializedILi5ELi2ELi2ENS5_IJNS4_1CILi4EEESB_NSA_ILi1EEEEEEEENS5_IJNSA_ILi256EEESF_NSA_ILi128EEEEEENS_12float_e4m3_tENS5_IJlSC_lEEESI_SJ_NS4_8TiledMMAINS4_8MMA_AtomIJNS4_10MMA_TraitsINS4_25SM100_MMA_F8F6F4_2x1SM_SSEJSI_SI_fSF_SF_NS4_17integral_constantINS4_4UMMA5MajorELSQ_0EEESR_NSO_INSP_7ScaleInELSS_0EEEST_EEEEEENS4_6LayoutINS5_IJSC_SC_SC_EEENS5_IJNSA_ILi0EEESY_SY_EEEEENS5_IJNS4_10UnderscoreES11_S11_EEEEENS4_28SM100_TMA_2SM_LOAD_MULTICASTENS4_14ComposedLayoutINS4_7SwizzleILi3ELi4ELi3EEENS4_18smem_ptr_flag_bitsILi8EEENSW_INS5_IJNSA_ILi8EEESG_EEENS5_IJSG_SC_EEEEEEEvNS4_8identityES14_S1E_vS1F_EENS_8epilogue10collective18CollectiveEpilogueINS1H_23Sm100TmaWarpSpecializedILi4ELi2ELi64ELb0ELb0EEEJNS5_IJSG_SF_SG_EEENS5_IJNSW_ISG_SC_EENSW_INSA_ILi64EEESC_EEEEESI_SJ_SI_SJ_NS1H_6fusion15FusionCallbacksIS1L_NS1R_17LinearCombinationISI_fSI_fLNS_15FloatRoundStyleE2EEES1M_S1Q_JEEENS4_5SM1004TMEM4LOAD26SM100_TMEM_LOAD_32dp32b64xENS4_13SM90_TMA_LOADENS15_INS16_ILi2ELi4ELi3EEES19_NSW_INS5_IJS1A_S1O_EEENS5_IJS1O_SC_EEEEEEENS4_39AutoVectorizingCopyWithAssumedAlignmentILi128EEENS4_14SM90_TMA_STOREES26_S28_S28_EEEvvEEEEvNT_6ParamsE)
        /*0a6c*/ 	.short	0x0380
        /*0a6e*/ 	.short	0x0800


	//----- nvinfo : EIATTR_SW_WAR
	.align		4
.L_56:
        /*0a70*/ 	.byte	0x04, 0x36
        /*0a72*/ 	.short	(.L_58 - .L_57)
.L_57:
        /*0a74*/ 	.word	0x00000008
.L_58:


//--------------------- .nv.callgraph             --------------------------
	.section	.nv.callgraph,"",@"SHT_CUDA_CALLGRAPH"
	.align	4
	.sectionentsize	8
	.align		4
        /*0000*/ 	.word	0x00000000
	.align		4
        /*0004*/ 	.word	0xffffffff
	.align		4
        /*0008*/ 	.word	index@(_ZN7cutlass13device_kernelINS_4gemm6kernel13GemmUniversalIN4cute5tupleIJiiiiEEENS1_10collective13CollectiveMmaINS1_35MainloopSm100TmaUmmaWarpSpecializedILi5ELi2ELi2ENS5_IJNS4_1CILi4EEESB_NSA_ILi1EEEEEEEENS5_IJNSA_ILi256EEESF_NSA_ILi128EEEEEENS_12float_e4m3_tENS5_IJlSC_lEEESI_SJ_NS4_8TiledMMAINS4_8MMA_AtomIJNS4_10MMA_TraitsINS4_25SM100_MMA_F8F6F4_2x1SM_SSEJSI_SI_fSF_SF_NS4_17integral_constantINS4_4UMMA5MajorELSQ_0EEESR_NSO_INSP_7ScaleInELSS_0EEEST_EEEEEENS4_6LayoutINS5_IJSC_SC_SC_EEENS5_IJNSA_ILi0EEESY_SY_EEEEENS5_IJNS4_10UnderscoreES11_S11_EEEEENS4_28SM100_TMA_2SM_LOAD_MULTICASTENS4_14ComposedLayoutINS4_7SwizzleILi3ELi4ELi3EEENS4_18smem_ptr_flag_bitsILi8EEENSW_INS5_IJNSA_ILi8EEESG_EEENS5_IJSG_SC_EEEEEEEvNS4_8identityES14_S1E_vS1F_EENS_8epilogue10collective18CollectiveEpilogueINS1H_23Sm100TmaWarpSpecializedILi4ELi2ELi64ELb0ELb0EEEJNS5_IJSG_SF_SG_EEENS5_IJNSW_ISG_SC_EENSW_INSA_ILi64EEESC_EEEEESI_SJ_SI_SJ_NS1H_6fusion15FusionCallbacksIS1L_NS1R_17LinearCombinationISI_fSI_fLNS_15FloatRoundStyleE2EEES1M_S1Q_JEEENS4_5SM1004TMEM4LOAD26SM100_TMEM_LOAD_32dp32b64xENS4_13SM90_TMA_LOADENS15_INS16_ILi2ELi4ELi3EEES19_NSW_INS5_IJS1A_S1O_EEENS5_IJS1O_SC_EEEEEEENS4_39AutoVectorizingCopyWithAssumedAlignmentILi128EEENS4_14SM90_TMA_STOREES26_S28_S28_EEEvvEEEEvNT_6ParamsE)
	.align		4
        /*000c*/ 	.word	index@(__assertfail)
	.align		4
        /*0010*/ 	.word	0x00000000
	.align		4
        /*0014*/ 	.word	0xfffffffe
	.align		4
        /*0018*/ 	.word	0x00000000
	.align		4
        /*001c*/ 	.word	0xfffffffd
	.align		4
        /*0020*/ 	.word	0x00000000
	.align		4
        /*0024*/ 	.word	0xfffffffc


//--------------------- .nv.constant4             --------------------------
	.section	.nv.constant4,"a",@progbits
	.align	8
	.align		8
.nv.constant4:
        /*0000*/ 	.dword	__assertfail
	.align		8
        /*0008*/ 	.dword	__unnamed_1
	.align		8
        /*0010*/ 	.dword	__unnamed_2
	.align		8
        /*0018*/ 	.dword	__unnamed_3
	.align		8
        /*0020*/ 	.dword	_ZN40_INTERNAL_44e05570_4_k_cu_b51698be_331324cuda3std3__45__cpo5beginE
	.align		8
        /*0028*/ 	.dword	_ZN40_INTERNAL_44e05570_4_k_cu_b51698be_331324cuda3std3__45__cpo3endE
	.align		8
        /*0030*/ 	.dword	_ZN40_INTERNAL_44e05570_4_k_cu_b51698be_331324cuda3std3__45__cpo6cbeginE
	.align		8
        /*0038*/ 	.dword	_ZN40_INTERNAL_44e05570_4_k_cu_b51698be_331324cuda3std3__45__cpo4cendE
	.align		8
        /*0040*/ 	.dword	_ZN40_INTERNAL_44e05570_4_k_cu_b51698be_331324cuda3std3__442_GLOBAL__N__44e05570_4_k_cu_b51698be_331326ignoreE
	.align		8
        /*0048*/ 	.dword	_ZN40_INTERNAL_44e05570_4_k_cu_b51698be_331324cuda3std3__419piecewise_constructE
	.align		8
        /*0050*/ 	.dword	_ZN40_INTERNAL_44e05570_4_k_cu_b51698be_331324cuda3std3__48in_placeE
	.align		8
        /*0058*/ 	.dword	_ZN40_INTERNAL_44e05570_4_k_cu_b51698be_331324cuda3std6ranges3__45__cpo4swapE
	.align		8
        /*0060*/ 	.dword	_ZN40_INTERNAL_44e05570_4_k_cu_b51698be_331324cuda3std6ranges3__45__cpo9iter_moveE
	.align		8
        /*0068*/ 	.dword	_ZN40_INTERNAL_44e05570_4_k_cu_b51698be_331324cute7productE
	.align		8
        /*0070*/ 	.dword	_ZN40_INTERNAL_44e05570_4_k_cu_b51698be_331324cute1_E
	.align		8
        /*0078*/ 	.dword	$str$25
	.align		8
        /*0080*/ 	.dword	$str$26
	.align		8
        /*0088*/ 	.dword	$str$27
	.align		8
        /*0090*/ 	.dword	$str$28


//--------------------- .text._ZN7cutlass13device_kernelINS_4gemm6kernel13GemmUniversalIN4cute5tupleIJiiiiEEENS1_10collective13CollectiveMmaINS1_35MainloopSm100TmaUmmaWarpSpecializedILi5ELi2ELi2ENS5_IJNS4_1CILi4EEESB_NSA_ILi1EEEEEEEENS5_IJNSA_ILi256EEESF_NSA_ILi128EEEEEENS_12float_e4m3_tENS5_IJlSC_lEEESI_SJ_NS4_8TiledMMAINS4_8MMA_AtomIJNS4_10MMA_TraitsINS4_25SM100_MMA_F8F6F4_2x1SM_SSEJSI_SI_fSF_SF_NS4_17integral_constantINS4_4UMMA5MajorELSQ_0EEESR_NSO_INSP_7ScaleInELSS_0EEEST_EEEEEENS4_6LayoutINS5_IJSC_SC_SC_EEENS5_IJNSA_ILi0EEESY_SY_EEEEENS5_IJNS4_10UnderscoreES11_S11_EEEEENS4_28SM100_TMA_2SM_LOAD_MULTICASTENS4_14ComposedLayoutINS4_7SwizzleILi3ELi4ELi3EEENS4_18smem_ptr_flag_bitsILi8EEENSW_INS5_IJNSA_ILi8EEESG_EEENS5_IJSG_SC_EEEEEEEvNS4_8identityES14_S1E_vS1F_EENS_8epilogue10collective18CollectiveEpilogueINS1H_23Sm100TmaWarpSpecializedILi4ELi2ELi64ELb0ELb0EEEJNS5_IJSG_SF_SG_EEENS5_IJNSW_ISG_SC_EENSW_INSA_ILi64EEESC_EEEEESI_SJ_SI_SJ_NS1H_6fusion15FusionCallbacksIS1L_NS1R_17LinearCombinationISI_fSI_fLNS_15FloatRoundStyleE2EEES1M_S1Q_JEEENS4_5SM1004TMEM4LOAD26SM100_TMEM_LOAD_32dp32b64xENS4_13SM90_TMA_LOADENS15_INS16_ILi2ELi4ELi3EEES19_NSW_INS5_IJS1A_S1O_EEENS5_IJS1O_SC_EEEEEEENS4_39AutoVectorizingCopyWithAssumedAlignmentILi128EEENS4_14SM90_TMA_STOREES26_S28_S28_EEEvvEEEEvNT_6ParamsE --------------------------
	.section	.text._ZN7cutlass13device_kernelINS_4gemm6kernel13GemmUniversalIN4cute5tupleIJiiiiEEENS1_10collective13CollectiveMmaINS1_35MainloopSm100TmaUmmaWarpSpecializedILi5ELi2ELi2ENS5_IJNS4_1CILi4EEESB_NSA_ILi1EEEEEEEENS5_IJNSA_ILi256EEESF_NSA_ILi128EEEEEENS_12float_e4m3_tENS5_IJlSC_lEEESI_SJ_NS4_8TiledMMAINS4_8MMA_AtomIJNS4_10MMA_TraitsINS4_25SM100_MMA_F8F6F4_2x1SM_SSEJSI_SI_fSF_SF_NS4_17integral_constantINS4_4UMMA5MajorELSQ_0EEESR_NSO_INSP_7ScaleInELSS_0EEEST_EEEEEENS4_6LayoutINS5_IJSC_SC_SC_EEENS5_IJNSA_ILi0EEESY_SY_EEEEENS5_IJNS4_10UnderscoreES11_S11_EEEEENS4_28SM100_TMA_2SM_LOAD_MULTICASTENS4_14ComposedLayoutINS4_7SwizzleILi3ELi4ELi3EEENS4_18smem_ptr_flag_bitsILi8EEENSW_INS5_IJNSA_ILi8EEESG_EEENS5_IJSG_SC_EEEEEEEvNS4_8identityES14_S1E_vS1F_EENS_8epilogue10collective18CollectiveEpilogueINS1H_23Sm100TmaWarpSpecializedILi4ELi2ELi64ELb0ELb0EEEJNS5_IJSG_SF_SG_EEENS5_IJNSW_ISG_SC_EENSW_INSA_ILi64EEESC_EEEEESI_SJ_SI_SJ_NS1H_6fusion15FusionCallbacksIS1L_NS1R_17LinearCombinationISI_fSI_fLNS_15FloatRoundStyleE2EEES1M_S1Q_JEEENS4_5SM1004TMEM4LOAD26SM100_TMEM_LOAD_32dp32b64xENS4_13SM90_TMA_LOADENS15_INS16_ILi2ELi4ELi3EEES19_NSW_INS5_IJS1A_S1O_EEENS5_IJS1O_SC_EEEEEEENS4_39AutoVectorizingCopyWithAssumedAlignmentILi128EEENS4_14SM90_TMA_STOREES26_S28_S28_EEEvvEEEEvNT_6ParamsE,"ax",@progbits
	.align	128
.text._ZN7cutlass13device_kernelINS_4gemm6kernel13GemmUniversalIN4cute5tupleIJiiiiEEENS1_10collective13CollectiveMmaINS1_35MainloopSm100TmaUmmaWarpSpecializedILi5ELi2ELi2ENS5_IJNS4_1CILi4EEESB_NSA_ILi1EEEEEEEENS5_IJNSA_ILi256EEESF_NSA_ILi128EEEEEENS_12float_e4m3_tENS5_IJlSC_lEEESI_SJ_NS4_8TiledMMAINS4_8MMA_AtomIJNS4_10MMA_TraitsINS4_25SM100_MMA_F8F6F4_2x1SM_SSEJSI_SI_fSF_SF_NS4_17integral_constantINS4_4UMMA5MajorELSQ_0EEESR_NSO_INSP_7ScaleInELSS_0EEEST_EEEEEENS4_6LayoutINS5_IJSC_SC_SC_EEENS5_IJNSA_ILi0EEESY_SY_EEEEENS5_IJNS4_10UnderscoreES11_S11_EEEEENS4_28SM100_TMA_2SM_LOAD_MULTICASTENS4_14ComposedLayoutINS4_7SwizzleILi3ELi4ELi3EEENS4_18smem_ptr_flag_bitsILi8EEENSW_INS5_IJNSA_ILi8EEESG_EEENS5_IJSG_SC_EEEEEEEvNS4_8identityES14_S1E_vS1F_EENS_8epilogue10collective18CollectiveEpilogueINS1H_23Sm100TmaWarpSpecializedILi4ELi2ELi64ELb0ELb0EEEJNS5_IJSG_SF_SG_EEENS5_IJNSW_ISG_SC_EENSW_INSA_ILi64EEESC_EEEEESI_SJ_SI_SJ_NS1H_6fusion15FusionCallbacksIS1L_NS1R_17LinearCombinationISI_fSI_fLNS_15FloatRoundStyleE2EEES1M_S1Q_JEEENS4_5SM1004TMEM4LOAD26SM100_TMEM_LOAD_32dp32b64xENS4_13SM90_TMA_LOADENS15_INS16_ILi2ELi4ELi3EEES19_NSW_INS5_IJS1A_S1O_EEENS5_IJS1O_SC_EEEEEEENS4_39AutoVectorizingCopyWithAssumedAlignmentILi128EEENS4_14SM90_TMA_STOREES26_S28_S28_EEEvvEEEEvNT_6ParamsE:
        .type           _ZN7cutlass13device_kernelINS_4gemm6kernel13GemmUniversalIN4cute5tupleIJiiiiEEENS1_10collective13CollectiveMmaINS1_35MainloopSm100TmaUmmaWarpSpecializedILi5ELi2ELi2ENS5_IJNS4_1CILi4EEESB_NSA_ILi1EEEEEEEENS5_IJNSA_ILi256EEESF_NSA_ILi128EEEEEENS_12float_e4m3_tENS5_IJlSC_lEEESI_SJ_NS4_8TiledMMAINS4_8MMA_AtomIJNS4_10MMA_TraitsINS4_25SM100_MMA_F8F6F4_2x1SM_SSEJSI_SI_fSF_SF_NS4_17integral_constantINS4_4UMMA5MajorELSQ_0EEESR_NSO_INSP_7ScaleInELSS_0EEEST_EEEEEENS4_6LayoutINS5_IJSC_SC_SC_EEENS5_IJNSA_ILi0EEESY_SY_EEEEENS5_IJNS4_10UnderscoreES11_S11_EEEEENS4_28SM100_TMA_2SM_LOAD_MULTICASTENS4_14ComposedLayoutINS4_7SwizzleILi3ELi4ELi3EEENS4_18smem_ptr_flag_bitsILi8EEENSW_INS5_IJNSA_ILi8EEESG_EEENS5_IJSG_SC_EEEEEEEvNS4_8identityES14_S1E_vS1F_EENS_8epilogue10collective18CollectiveEpilogueINS1H_23Sm100TmaWarpSpecializedILi4ELi2ELi64ELb0ELb0EEEJNS5_IJSG_SF_SG_EEENS5_IJNSW_ISG_SC_EENSW_INSA_ILi64EEESC_EEEEESI_SJ_SI_SJ_NS1H_6fusion15FusionCallbacksIS1L_NS1R_17LinearCombinationISI_fSI_fLNS_15FloatRoundStyleE2EEES1M_S1Q_JEEENS4_5SM1004TMEM4LOAD26SM100_TMEM_LOAD_32dp32b64xENS4_13SM90_TMA_LOADENS15_INS16_ILi2ELi4ELi3EEES19_NSW_INS5_IJS1A_S1O_EEENS5_IJS1O_SC_EEEEEEENS4_39AutoVectorizingCopyWithAssumedAlignmentILi128EEENS4_14SM90_TMA_STOREES26_S28_S28_EEEvvEEEEvNT_6ParamsE,@function
        .size           _ZN7cutlass13device_kernelINS_4gemm6kernel13GemmUniversalIN4cute5tupleIJiiiiEEENS1_10collective13CollectiveMmaINS1_35MainloopSm100TmaUmmaWarpSpecializedILi5ELi2ELi2ENS5_IJNS4_1CILi4EEESB_NSA_ILi1EEEEEEEENS5_IJNSA_ILi256EEESF_NSA_ILi128EEEEEENS_12float_e4m3_tENS5_IJlSC_lEEESI_SJ_NS4_8TiledMMAINS4_8MMA_AtomIJNS4_10MMA_TraitsINS4_25SM100_MMA_F8F6F4_2x1SM_SSEJSI_SI_fSF_SF_NS4_17integral_constantINS4_4UMMA5MajorELSQ_0EEESR_NSO_INSP_7ScaleInELSS_0EEEST_EEEEEENS4_6LayoutINS5_IJSC_SC_SC_EEENS5_IJNSA_ILi0EEESY_SY_EEEEENS5_IJNS4_10UnderscoreES11_S11_EEEEENS4_28SM100_TMA_2SM_LOAD_MULTICASTENS4_14ComposedLayoutINS4_7SwizzleILi3ELi4ELi3EEENS4_18smem_ptr_flag_bitsILi8EEENSW_INS5_IJNSA_ILi8EEESG_EEENS5_IJSG_SC_EEEEEEEvNS4_8identityES14_S1E_vS1F_EENS_8epilogue10collective18CollectiveEpilogueINS1H_23Sm100TmaWarpSpecializedILi4ELi2ELi64ELb0ELb0EEEJNS5_IJSG_SF_SG_EEENS5_IJNSW_ISG_SC_EENSW_INSA_ILi64EEESC_EEEEESI_SJ_SI_SJ_NS1H_6fusion15FusionCallbacksIS1L_NS1R_17LinearCombinationISI_fSI_fLNS_15FloatRoundStyleE2EEES1M_S1Q_JEEENS4_5SM1004TMEM4LOAD26SM100_TMEM_LOAD_32dp32b64xENS4_13SM90_TMA_LOADENS15_INS16_ILi2ELi4ELi3EEES19_NSW_INS5_IJS1A_S1O_EEENS5_IJS1O_SC_EEEEEEENS4_39AutoVectorizingCopyWithAssumedAlignmentILi128EEENS4_14SM90_TMA_STOREES26_S28_S28_EEEvvEEEEvNT_6ParamsE,(.L_x_191 - _ZN7cutlass13device_kernelINS_4gemm6kernel13GemmUniversalIN4cute5tupleIJiiiiEEENS1_10collective13CollectiveMmaINS1_35MainloopSm100TmaUmmaWarpSpecializedILi5ELi2ELi2ENS5_IJNS4_1CILi4EEESB_NSA_ILi1EEEEEEEENS5_IJNSA_ILi256EEESF_NSA_ILi128EEEEEENS_12float_e4m3_tENS5_IJlSC_lEEESI_SJ_NS4_8TiledMMAINS4_8MMA_AtomIJNS4_10MMA_TraitsINS4_25SM100_MMA_F8F6F4_2x1SM_SSEJSI_SI_fSF_SF_NS4_17integral_constantINS4_4UMMA5MajorELSQ_0EEESR_NSO_INSP_7ScaleInELSS_0EEEST_EEEEEENS4_6LayoutINS5_IJSC_SC_SC_EEENS5_IJNSA_ILi0EEESY_SY_EEEEENS5_IJNS4_10UnderscoreES11_S11_EEEEENS4_28SM100_TMA_2SM_LOAD_MULTICASTENS4_14ComposedLayoutINS4_7SwizzleILi3ELi4ELi3EEENS4_18smem_ptr_flag_bitsILi8EEENSW_INS5_IJNSA_ILi8EEESG_EEENS5_IJSG_SC_EEEEEEEvNS4_8identityES14_S1E_vS1F_EENS_8epilogue10collective18CollectiveEpilogueINS1H_23Sm100TmaWarpSpecializedILi4ELi2ELi64ELb0ELb0EEEJNS5_IJSG_SF_SG_EEENS5_IJNSW_ISG_SC_EENSW_INSA_ILi64EEESC_EEEEESI_SJ_SI_SJ_NS1H_6fusion15FusionCallbacksIS1L_NS1R_17LinearCombinationISI_fSI_fLNS_15FloatRoundStyleE2EEES1M_S1Q_JEEENS4_5SM1004TMEM4LOAD26SM100_TMEM_LOAD_32dp32b64xENS4_13SM90_TMA_LOADENS15_INS16_ILi2ELi4ELi3EEES19_NSW_INS5_IJS1A_S1O_EEENS5_IJS1O_SC_EEEEEEENS4_39AutoVectorizingCopyWithAssumedAlignmentILi128EEENS4_14SM90_TMA_STOREES26_S28_S28_EEEvvEEEEvNT_6ParamsE)
        .other          _ZN7cutlass13device_kernelINS_4gemm6kernel13GemmUniversalIN4cute5tupleIJiiiiEEENS1_10collective13CollectiveMmaINS1_35MainloopSm100TmaUmmaWarpSpecializedILi5ELi2ELi2ENS5_IJNS4_1CILi4EEESB_NSA_ILi1EEEEEEEENS5_IJNSA_ILi256EEESF_NSA_ILi128EEEEEENS_12float_e4m3_tENS5_IJlSC_lEEESI_SJ_NS4_8TiledMMAINS4_8MMA_AtomIJNS4_10MMA_TraitsINS4_25SM100_MMA_F8F6F4_2x1SM_SSEJSI_SI_fSF_SF_NS4_17integral_constantINS4_4UMMA5MajorELSQ_0EEESR_NSO_INSP_7ScaleInELSS_0EEEST_EEEEEENS4_6LayoutINS5_IJSC_SC_SC_EEENS5_IJNSA_ILi0EEESY_SY_EEEEENS5_IJNS4_10UnderscoreES11_S11_EEEEENS4_28SM100_TMA_2SM_LOAD_MULTICASTENS4_14ComposedLayoutINS4_7SwizzleILi3ELi4ELi3EEENS4_18smem_ptr_flag_bitsILi8EEENSW_INS5_IJNSA_ILi8EEESG_EEENS5_IJSG_SC_EEEEEEEvNS4_8identityES14_S1E_vS1F_EENS_8epilogue10collective18CollectiveEpilogueINS1H_23Sm100TmaWarpSpecializedILi4ELi2ELi64ELb0ELb0EEEJNS5_IJSG_SF_SG_EEENS5_IJNSW_ISG_SC_EENSW_INSA_ILi64EEESC_EEEEESI_SJ_SI_SJ_NS1H_6fusion15FusionCallbacksIS1L_NS1R_17LinearCombinationISI_fSI_fLNS_15FloatRoundStyleE2EEES1M_S1Q_JEEENS4_5SM1004TMEM4LOAD26SM100_TMEM_LOAD_32dp32b64xENS4_13SM90_TMA_LOADENS15_INS16_ILi2ELi4ELi3EEES19_NSW_INS5_IJS1A_S1O_EEENS5_IJS1O_SC_EEEEEEENS4_39AutoVectorizingCopyWithAssumedAlignmentILi128EEENS4_14SM90_TMA_STOREES26_S28_S28_EEEvvEEEEvNT_6ParamsE,@"STO_CUDA_ENTRY STV_DEFAULT"
_ZN7cutlass13device_kernelINS_4gemm6kernel13GemmUniversalIN4cute5tupleIJiiiiEEENS1_10collective13CollectiveMmaINS1_35MainloopSm100TmaUmmaWarpSpecializedILi5ELi2ELi2ENS5_IJNS4_1CILi4EEESB_NSA_ILi1EEEEEEEENS5_IJNSA_ILi256EEESF_NSA_ILi128EEEEEENS_12float_e4m3_tENS5_IJlSC_lEEESI_SJ_NS4_8TiledMMAINS4_8MMA_AtomIJNS4_10MMA_TraitsINS4_25SM100_MMA_F8F6F4_2x1SM_SSEJSI_SI_fSF_SF_NS4_17integral_constantINS4_4UMMA5MajorELSQ_0EEESR_NSO_INSP_7ScaleInELSS_0EEEST_EEEEEENS4_6LayoutINS5_IJSC_SC_SC_EEENS5_IJNSA_ILi0EEESY_SY_EEEEENS5_IJNS4_10UnderscoreES11_S11_EEEEENS4_28SM100_TMA_2SM_LOAD_MULTICASTENS4_14ComposedLayoutINS4_7SwizzleILi3ELi4ELi3EEENS4_18smem_ptr_flag_bitsILi8EEENSW_INS5_IJNSA_ILi8EEESG_EEENS5_IJSG_SC_EEEEEEEvNS4_8identityES14_S1E_vS1F_EENS_8epilogue10collective18CollectiveEpilogueINS1H_23Sm100TmaWarpSpecializedILi4ELi2ELi64ELb0ELb0EEEJNS5_IJSG_SF_SG_EEENS5_IJNSW_ISG_SC_EENSW_INSA_ILi64EEESC_EEEEESI_SJ_SI_SJ_NS1H_6fusion15FusionCallbacksIS1L_NS1R_17LinearCombinationISI_fSI_fLNS_15FloatRoundStyleE2EEES1M_S1Q_JEEENS4_5SM1004TMEM4LOAD26SM100_TMEM_LOAD_32dp32b64xENS4_13SM90_TMA_LOADENS15_INS16_ILi2ELi4ELi3EEES19_NSW_INS5_IJS1A_S1O_EEENS5_IJS1O_SC_EEEEEEENS4_39AutoVectorizingCopyWithAssumedAlignmentILi128EEENS4_14SM90_TMA_STOREES26_S28_S28_EEEvvEEEEvNT_6ParamsE:
[----:B------:R-:W1:Y:S01]  /*0000*/  LDC R1, c[0x0][0x37c] ;  /* 0x0000df00ff017b82 */ /* 0x000e620000000800 */
[----:B------:R-:W2:Y:S01]  /*0010*/  S2R R174, SR_TID.X ;  /* 0x0000000000ae7919 */ /* 0x000ea20000002100 */
[----:B------:R-:W3:Y:S06]  /*0020*/  LDCU.64 UR8, c[0x0][0x890] ;  /* 0x00011200ff0877ac */ /* 0x000eec0008000a00 */
[----:B------:R-:W4:Y:S01]  /*0030*/  S2UR UR45, SR_CgaCtaId ;  /* 0x00000000002d79c3 */ /* 0x000f220000008800 */
[----:B------:R-:W-:Y:S02]  /*0040*/  PRMT R162, RZ, 0x7610, R162 ;  /* 0x00007610ffa27816 */ /* 0x000fe400000000a2 */
[----:B------:R-:W-:-:S02]  /*0050*/  ELECT P0, URZ, PT ;  /* 0x0000000000ff782f */ /* 0x000fc40003800000 */
[----:B---3--:R-:W-:-:S04]  /*0060*/  ISETP.NE.U32.AND P1, PT, RZ, UR8, PT ;  /* 0x00000008ff007c0c */ /* 0x008fc8000bf25070 */
[----:B------:R-:W-:Y:S01]  /*0070*/  ISETP.NE.AND.EX P2, PT, RZ, UR9, PT, P1 ;  /* 0x00000009ff007c0c */ /* 0x000fe2000bf45310 */
[----:B----4-:R-:W-:Y:S02]  /*0080*/  ULOP3.LUT UR47, UR45, 0x1, URZ, 0xc0, !UPT ;  /* 0x000000012d2f7892 */ /* 0x010fe4000f8ec0ff */
[----:B------:R-:W-:Y:S01]  /*0090*/  ULOP3.LUT UR46, UR45, 0x1, URZ, 0x3c, !UPT ;  /* 0x000000012d2e7892 */ /* 0x000fe2000f8e3cff */
[----:B--2---:R-:W-:-:S05]  /*00a0*/  SHF.R.U32.HI R163, RZ, 0x5, R174 ;  /* 0x00000005ffa37819 */ /* 0x004fca00000116ae */
[----:B------:R-:W2:Y:S02]  /*00b0*/  SHFL.IDX PT, R0, R163, RZ, 0x1f ;  /* 0x00001fffa3007589 */ /* 0x000ea400000e0000 */
[----:B--2---:R-:W-:Y:S02]  /*00c0*/  R2UR UR25, R0 ;  /* 0x00000000001972ca */ /* 0x004fe400000e0000 */
[----:B-1----:R-:W-:Y:S05]  /*00d0*/  @P2 BRA `(.L_x_0) ;  /* 0x0000000000302947 */ /* 0x002fea0003800000 */
[----:B------:R-:W1:Y:S02]  /*00e0*/  LDCU.64 UR4, c[0x0][0x888] ;  /* 0x00011100ff0477ac */ /* 0x000e640008000a00 */
[----:B-1----:R-:W-:-:S04]  /*00f0*/  UISETP.NE.U32.AND UP0, UPT, UR4, URZ, UPT ;  /* 0x000000ff0400728c */ /* 0x002fc8000bf05070 */
[----:B------:R-:W-:-:S09]  /*0100*/  UISETP.NE.AND.EX UP0, UPT, UR5, URZ, UPT, UP0 ;  /* 0x000000ff0500728c */ /* 0x000fd2000bf05300 */
[----:B------:R-:W-:Y:S05]  /*0110*/  BRA.U !UP0, `(.L_x_1) ;  /* 0x0000000108147547 */ /* 0x000fea000b800000 */
[----:B------:R-:W1:Y:S01]  /*0120*/  LDC.64 R2, c[0x0][0x888] ;  /* 0x00022200ff027b82 */ /* 0x000e620000000a00 */
[----:B------:R-:W1:Y:S02]  /*0130*/  LDCU.64 UR4, c[0x0][0x358] ;  /* 0x00006b00ff0477ac */ /* 0x000e640008000a00 */
[----:B-1----:R1:W5:Y:S01]  /*0140*/  LDG.E R73, desc[UR4][R2.64] ;  /* 0x0000000402497981 */ /* 0x002362000c1e1900 */
[----:B------:R-:W-:Y:S01]  /*0150*/  HFMA2 R162, -RZ, RZ, 0, 5.9604644775390625e-08 ;  /* 0x00000001ffa27431 */ /* 0x000fe200000001ff */
[----:B------:R-:W-:Y:S05]  /*0160*/  BRA `(.L_x_0) ;  /* 0x00000000000c7947 */ /* 0x000fea0003800000 */
.L_x_1:
[----:B------:R-:W1:Y:S01]  /*0170*/  LDCU UR4, c[0x0][0x880] ;  /* 0x00011000ff0477ac */ /* 0x000e620008000800 */
[----:B------:R-:W-:Y:S01]  /*0180*/  HFMA2 R162, -RZ, RZ, 0, 5.9604644775390625e-08 ;  /* 0x00000001ffa27431 */ /* 0x000fe200000001ff */
[----:B-1----:R-:W-:-:S07]  /*0190*/  MOV R73, UR4 ;  /* 0x0000000400497c02 */ /* 0x002fce0008000f00 */
.L_x_0:
[----:B------:R-:W2:Y:S02]  /*01a0*/  LDCU.64 UR4, c[0x0][0x8b0] ;  /* 0x00011600ff0477ac */ /* 0x000ea40008000a00 */
[----:B--2---:R-:W-:-:S04]  /*01b0*/  UISETP.NE.U32.AND UP0, UPT, UR4, URZ, UPT ;  /* 0x000000ff0400728c */ /* 0x004fc8000bf05070 */
[----:B------:R-:W-:-:S09]  /*01c0*/  UISETP.NE.AND.EX UP0, UPT, UR5, URZ, UPT, UP0 ;  /* 0x000000ff0500728c */ /* 0x000fd2000bf05300 */
[----:B------:R-:W-:Y:S05]  /*01d0*/  BRA.U UP0, `(.L_x_2) ;  /* 0x0000000100287547 */ /* 0x000fea000b800000 */
[----:B------:R-:W2:Y:S02]  /*01e0*/  LDCU.64 UR4, c[0x0][0x8a8] ;  /* 0x00011500ff0477ac */ /* 0x000ea40008000a00 */
[----:B--2---:R-:W-:-:S04]  /*01f0*/  UISETP.NE.U32.AND UP0, UPT, UR4, URZ, UPT ;  /* 0x000000ff0400728c */ /* 0x004fc8000bf05070 */
[----:B------:R-:W-:-:S09]  /*0200*/  UISETP.NE.AND.EX UP0, UPT, UR5, URZ, UPT, UP0 ;  /* 0x000000ff0500728c */ /* 0x000fd2000bf05300 */
[----:B------:R-:W-:Y:S05]  /*0210*/  BRA.U !UP0, `(.L_x_3) ;  /* 0x0000000108107547 */ /* 0x000fea000b800000 */
[----:B------:R-:W2:Y:S01]  /*0220*/  LDC.64 R70, c[0x0][0x8a8] ;  /* 0x00022a00ff467b82 */ /* 0x000ea20000000a00 */
[----:B------:R-:W2:Y:S02]  /*0230*/  LDCU.64 UR4, c[0x0][0x358] ;  /* 0x00006b00ff0477ac */ /* 0x000ea40008000a00 */
[----:B--2---:R2:W5:Y:S01]  /*0240*/  LDG.E R70, desc[UR4][R70.64] ;  /* 0x0000000446467981 */ /* 0x004562000c1e1900 */
[----:B------:R-:W-:Y:S05]  /*0250*/  BRA `(.L_x_2) ;  /* 0x0000000000087947 */ /* 0x000fea0003800000 */
.L_x_3:
[----:B------:R-:W2:Y:S02]  /*0260*/  LDCU UR4, c[0x0][0x8a0] ;  /* 0x00011400ff0477ac */ /* 0x000ea40008000800 */
[----:B--2---:R-:W-:Y:S02]  /*0270*/  MOV R70, UR4 ;  /* 0x0000000400467c02 */ /* 0x004fe40008000f00 */
.L_x_2:
[----:B------:R-:W-:Y:S01]  /*0280*/  IMAD.U32 R0, RZ, RZ, UR25 ;  /* 0x00000019ff007e24 */ /* 0x000fe2000f8e00ff */
[----:B------:R-:W-:Y:S04]  /*0290*/  BSSY.RECONVERGENT B0, `(.L_x_4) ;  /* 0x000000c000007945 */ /* 0x000fe80003800200 */
[C---:B------:R-:W-:Y:S02]  /*02a0*/  ISETP.NE.OR P3, PT, R0.reuse, 0x1, !P0 ;  /* 0x000000010000780c */ /* 0x040fe40004765670 */
[----:B------:R-:W-:-:S11]  /*02b0*/  ISETP.NE.OR P2, PT, R0, 0x3, !P0 ;  /* 0x000000030000780c */ /* 0x000fd60004745670 */
[----:B------:R-:W-:Y:S05]  /*02c0*/  @P3 BRA `(.L_x_5) ;  /* 0x0000000000203947 */ /* 0x000fea0003800000 */
[----:B------:R-:W3:Y:S02]  /*02d0*/  LDCU.64 UR4, c[0x0][0x348] ;  /* 0x00006900ff0477ac */ /* 0x000ee40008000a00 */
[----:B---3--:R-:W-:Y:S02]  /*02e0*/  UIADD3 UR6, UP1, UPT, UR4, 0x80, URZ ;  /* 0x0000008004067890 */ /* 0x008fe4000ff3e0ff */
[----:B------:R-:W-:Y:S02]  /*02f0*/  UIADD3 UR4, UP0, UPT, UR4, 0x180, URZ ;  /* 0x0000018004047890 */ /* 0x000fe4000ff1e0ff */
[----:B------:R-:W-:Y:S02]  /*0300*/  UIADD3.X UR7, UPT, UPT, URZ, UR5, URZ, UP1, !UPT ;  /* 0x00000005ff077290 */ /* 0x000fe40008ffe4ff */
[----:B------:R-:W-:-:S07]  /*0310*/  UIADD3.X UR5, UPT, UPT, URZ, UR5, URZ, UP0, !UPT ;  /* 0x00000005ff057290 */ /* 0x000fce00087fe4ff */
[----:B------:R3:W-:Y:S02]  /*0320*/  UTMACCTL.PF [UR6] ;  /* 0x00000000060079b9 */ /* 0x0007e40008040000 */
[----:B------:R3:W-:Y:S02]  /*0330*/  UTMACCTL.PF [UR4] ;  /* 0x00000000040079b9 */ /* 0x0007e40008040000 */
[----:B---3--:R-:W-:Y:S01]  /*0340*/  NOP ;  /* 0x0000000000007918 */ /* 0x008fe20000000000 */
.L_x_5:
[----:B------:R-:W-:Y:S05]  /*0350*/  BSYNC.RECONVERGENT B0 ;  /* 0x0000000000007941 */ /* 0x000fea0003800200 */
.L_x_4:
[----:B------:R-:W-:Y:S04]  /*0360*/  BSSY.RECONVERGENT B0, `(.L_x_6) ;  /* 0x000000a000007945 */ /* 0x000fe80003800200 */
        /* <DEDUP_REMOVED lines=9> */
.L_x_7:
[----:B------:R-:W-:Y:S05]  /*0400*/  BSYNC.RECONVERGENT B0 ;  /* 0x0000000000007941 */ /* 0x000fea0003800200 */
.L_x_6:
[----:B------:R-:W3:Y:S01]  /*0410*/  LDCU.64 UR4, c[0x0][0x888] ;  /* 0x00011100ff0477ac */ /* 0x000ee20008000a00 */
[----:B------:R-:W-:Y:S01]  /*0420*/  ISETP.NE.AND.EX P1, PT, RZ, UR9, PT, P1 ;  /* 0x00000009ff007c0c */ /* 0x000fe2000bf25310 */
[----:B------:R-:W-:Y:S01]  /*0430*/  UPLOP3.LUT UP3, UPT, UPT, UPT, UPT, 0x80, 0x8 ;  /* 0x000000000008789c */ /* 0x000fe20003f6f070 */
[----:B---3--:R-:W-:-:S04]  /*0440*/  ISETP.NE.U32.AND P2, PT, RZ, UR4, PT ;  /* 0x00000004ff007c0c */ /* 0x008fc8000bf45070 */
[----:B------:R-:W-:-:S13]  /*0450*/  ISETP.NE.AND.EX P2, PT, RZ, UR5, PT, P2 ;  /* 0x00000005ff007c0c */ /* 0x000fda000bf45320 */
[----:B------:R-:W-:Y:S05]  /*0460*/  @P2 BRA P1, `(.L_x_8) ;  /* 0x0000000000282947 */ /* 0x000fea0000800000 */
[----:B------:R-:W-:Y:S01]  /*0470*/  UISETP.NE.U32.AND UP0, UPT, UR8, URZ, UPT ;  /* 0x000000ff0800728c */ /* 0x000fe2000bf05070 */
[----:B-----5:R-:W-:Y:S01]  /*0480*/  FSETP.NEU.AND P1, PT, R73, RZ, PT ;  /* 0x000000ff4900720b */ /* 0x020fe20003f2d000 */
[----:B------:R-:W-:Y:S02]  /*0490*/  UISETP.NE.U32.AND UP2, UPT, UR4, URZ, UPT ;  /* 0x000000ff0400728c */ /* 0x000fe4000bf45070 */
[----:B------:R-:W-:Y:S02]  /*04a0*/  UISETP.NE.AND.EX UP1, UPT, UR9, URZ, UPT, UP0 ;  /* 0x000000ff0900728c */ /* 0x000fe4000bf25300 */
[----:B------:R-:W-:-:S04]  /*04b0*/  UISETP.NE.AND.EX UP0, UPT, UR5, URZ, UPT, UP2 ;  /* 0x000000ff0500728c */ /* 0x000fc8000bf05320 */
[----:B------:R-:W-:-:S04]  /*04c0*/  USEL UR4, URZ, 0xffffffff, UP0 ;  /* 0xffffffffff047887 */ /* 0x000fc80008000000 */
[----:B------:R-:W-:Y:S01]  /*04d0*/  VOTEU.ANY UP0, P1 ;  /* 0x0000000000ff7886 */ /* 0x000fe20000800100 */
[----:B------:R-:W-:-:S04]  /*04e0*/  @!UP1 USEL UR4, URZ, 0xffffffff, UP0 ;  /* 0xffffffffff049887 */ /* 0x000fc80008000000 */
[----:B------:R-:W-:-:S04]  /*04f0*/  ULOP3.LUT UR4, UR4, 0x1, URZ, 0xc0, !UPT ;  /* 0x0000000104047892 */ /* 0x000fc8000f8ec0ff */
[----:B------:R-:W-:-:S11]  /*0500*/  UISETP.NE.U32.AND UP3, UPT, UR4, 0x1, UPT ;  /* 0x000000010400788c */ /* 0x000fd6000bf65070 */
.L_x_8:
[----:B------:R-:W3:Y:S01]  /*0510*/  SHFL.IDX PT, R0, R163, RZ, 0x1f ;  /* 0x00001fffa3007589 */ /* 0x000ee200000e0000 */
[----:B------:R-:W-:-:S04]  /*0520*/  UISETP.NE.AND UP0, UPT, UR25, 0x2, UPT ;  /* 0x000000021900788c */ /* 0x000fc8000bf05270 */
[----:B------:R-:W-:Y:S02]  /*0530*/  UISETP.EQ.AND UP1, UPT, UR47, URZ, !UP0 ;  /* 0x000000ff2f00728c */ /* 0x000fe4000c722270 */
[----:B------:R-:W-:-:S04]  /*0540*/  USEL UR44, URZ, 0x1, UP0 ;  /* 0x00000001ff2c7887 */ /* 0x000fc80008000000 */
[----:B------:R-:W-:Y:S02]  /*0550*/  PLOP3.LUT P3, PT, P0, PT, UP1, 0x80, 0x8 ;  /* 0x000000000008781c */ /* 0x000fe4000076f018 */
[----:B---3--:R-:W-:-:S13]  /*0560*/  ISETP.NE.AND P1, PT, R0, RZ, PT ;  /* 0x000000ff0000720c */ /* 0x008fda0003f25270 */
[----:B------:R-:W-:Y:S05]  /*0570*/  @P1 BRA `(.L_x_9) ;  /* 0x00000000005c1947 */ /* 0x000fea0003800000 */
[----:B------:R-:W-:Y:S01]  /*0580*/  UMOV UR4, 0x400 ;  /* 0x0000040000047882 */ /* 0x000fe20000000000 */
[----:B------:R-:W-:Y:S01]  /*0590*/  UMOV UR8, 0x1 ;  /* 0x0000000100087882 */ /* 0x000fe20000000000 */
[----:B------:R-:W-:Y:S01]  /*05a0*/  UMOV UR6, 0x5 ;  /* 0x0000000500067882 */ /* 0x000fe20000000000 */
[----:B------:R-:W-:Y:S02]  /*05b0*/  ULEA UR4, UR45, UR4, 0x18 ;  /* 0x000000042d047291 */ /* 0x000fe4000f8ec0ff */
[----:B------:R-:W-:-:S04]  /*05c0*/  UIADD3 UR8, UPT, UPT, -UR8, 0x100000, URZ ;  /* 0x0010000008087890 */ /* 0x000fc8000fffe1ff */
[----:B------:R-:W-:Y:S02]  /*05d0*/  USHF.L.U32 UR9, UR8, 0xb, URZ ;  /* 0x0000000b08097899 */ /* 0x000fe400080006ff */
[----:B------:R-:W-:Y:S02]  /*05e0*/  USHF.L.U32 UR8, UR8, 0x1, URZ ;  /* 0x0000000108087899 */ /* 0x000fe400080006ff */
[----:B------:R-:W-:-:S04]  /*05f0*/  UIADD3 UR6, UPT, UPT, -UR6, 0x100000, URZ ;  /* 0x0010000006067890 */ /* 0x000fc8000fffe1ff */
[----:B------:R-:W-:Y:S02]  /*0600*/  USHF.L.U32 UR7, UR6, 0xb, URZ ;  /* 0x0000000b06077899 */ /* 0x000fe400080006ff */
[----:B------:R-:W-:Y:S01]  /*0610*/  USHF.L.U32 UR6, UR6, 0x1, URZ ;  /* 0x0000000106067899 */ /* 0x000fe200080006ff */
[----:B------:R-:W-:Y:S01]  /*0620*/  ELECT P1, URZ, PT ;  /* 0x0000000000ff782f */ /* 0x000fe20003820000 */
[----:B------:R-:W3:Y:S02]  /*0630*/  FENCE.VIEW.ASYNC.S ;  /* 0x00000000000073c6 */ /* 0x000ee40000000000 */
[----:B---3--:R3:W4:Y:S08]  /*0640*/  SYNCS.EXCH.64 URZ, [UR4], UR8 ;  /* 0x0000000804ff75b2 */ /* 0x0087300008000100 */
[----:B------:R3:W1:Y:S01]  /*0650*/  SYNCS.EXCH.64 URZ, [UR4+0x28], UR6 ;  /* 0x0000280604ff75b2 */ /* 0x0006620008000100 */
        /* <DEDUP_REMOVED lines=8> */
[----:B------:R-:W-:Y:S01]  /*06e0*/  NOP ;  /* 0x0000000000007918 */ /* 0x000fe20000000000 */
.L_x_9:
[----:B------:R-:W2:Y:S01]  /*06f0*/  SHFL.IDX PT, R0, R163, RZ, 0x1f ;  /* 0x00001fffa3007589 */ /* 0x000ea200000e0000 */
[----:B------:R-:W-:Y:S01]  /*0700*/  NOP ;  /* 0x0000000000007918 */ /* 0x000fe20000000000 */
[----:B--2---:R-:W-:-:S13]  /*0710*/  ISETP.NE.AND P1, PT, R0, 0x1, PT ;  /* 0x000000010000780c */ /* 0x004fda0003f25270 */
[----:B------:R-:W-:Y:S05]  /*0720*/  @P1 BRA `(.L_x_10) ;  /* 0x0000000000541947 */ /* 0x000fea0003800000 */
[----:B---3--:R-:W-:Y:S01]  /*0730*/  UMOV UR4, 0x400 ;  /* 0x0000040000047882 */ /* 0x008fe20000000000 */
        /* <DEDUP_REMOVED lines=10> */
[----:B------:R-:W2:Y:S02]  /*07e0*/  FENCE.VIEW.ASYNC.S ;  /* 0x00000000000073c6 */ /* 0x000ea40000000000 */
[----:B--2---:R2:W3:Y:S08]  /*07f0*/  SYNCS.EXCH.64 URZ, [UR4+0x50], UR8 ;  /* 0x0000500804ff75b2 */ /* 0x0044f00008000100 */
        /* <DEDUP_REMOVED lines=8> */
.L_x_10:
[----:B------:R-:W4:Y:S01]  /*0880*/  SHFL.IDX PT, R0, R163, RZ, 0x1f ;  /* 0x00001fffa3007589 */ /* 0x000f2200000e0000 */
[----:B------:R-:W-:Y:S01]  /*0890*/  NOP ;  /* 0x0000000000007918 */ /* 0x000fe20000000000 */
[----:B----4-:R-:W-:-:S13]  /*08a0*/  ISETP.NE.AND P1, PT, R0, 0x3, PT ;  /* 0x000000030000780c */ /* 0x010fda0003f25270 */
[----:B------:R-:W-:Y:S05]  /*08b0*/  @P1 BRA `(.L_x_11) ;  /* 0x00000000002c1947 */ /* 0x000fea0003800000 */
[----:B--23--:R-:W-:Y:S01]  /*08c0*/  UMOV UR6, 0x400 ;  /* 0x0000040000067882 */ /* 0x00cfe20000000000 */
[----:B------:R-:W-:Y:S01]  /*08d0*/  UMOV UR4, 0x20 ;  /* 0x0000002000047882 */ /* 0x000fe20000000000 */
[----:B------:R-:W-:Y:S02]  /*08e0*/  ULEA UR6, UR45, UR6, 0x18 ;  /* 0x000000062d067291 */ /* 0x000fe4000f8ec0ff */
[----:B------:R-:W-:-:S04]  /*08f0*/  UIADD3 UR4, UPT, UPT, -UR4, 0x100000, URZ ;  /* 0x0010000004047890 */ /* 0x000fc8000fffe1ff */
[----:B------:R-:W-:Y:S02]  /*0900*/  USHF.L.U32 UR5, UR4, 0xb, URZ ;  /* 0x0000000b04057899 */ /* 0x000fe400080006ff */
[----:B------:R-:W-:Y:S01]  /*0910*/  USHF.L.U32 UR4, UR4, 0x1, URZ ;  /* 0x0000000104047899 */ /* 0x000fe200080006ff */
[----:B------:R-:W-:Y:S01]  /*0920*/  ELECT P1, URZ, PT ;  /* 0x0000000000ff782f */ /* 0x000fe20003820000 */
[----:B------:R-:W2:Y:S10]  /*0930*/  FENCE.VIEW.ASYNC.S ;  /* 0x00000000000073c6 */ /* 0x000eb40000000000 */
[----:B--2---:R4:W2:Y:S01]  /*0940*/  SYNCS.EXCH.64 URZ, [UR6+0x90], UR4 ;  /* 0x0000900406ff75b2 */ /* 0x0048a20008000100 */
[----:B------:R4:W3:Y:S02]  /*0950*/  SYNCS.EXCH.64 URZ, [UR6+0x98], UR4 ;  /* 0x0000980406ff75b2 */ /* 0x0008e40008000100 */
[----:B----4-:R-:W-:Y:S01]  /*0960*/  NOP ;  /* 0x0000000000007918 */ /* 0x010fe20000000000 */
.L_x_11:
[----:B------:R-:W4:Y:S01]  /*0970*/  SHFL.IDX PT, R0, R163, RZ, 0x1f ;  /* 0x00001fffa3007589 */ /* 0x000f2200000e0000 */
[----:B------:R-:W-:Y:S01]  /*0980*/  NOP ;  /* 0x0000000000007918 */ /* 0x000fe20000000000 */
[----:B----4-:R-:W-:-:S13]  /*0990*/  ISETP.NE.AND P1, PT, R0, 0x4, PT ;  /* 0x000000040000780c */ /* 0x010fda0003f25270 */
[----:B------:R-:W-:Y:S05]  /*09a0*/  @P1 BRA `(.L_x_12) ;  /* 0x0000000000481947 */ /* 0x000fea0003800000 */
[----:B--23--:R-:W-:Y:S01]  /*09b0*/  UMOV UR4, 0xe20 ;  /* 0x00000e2000047882 */ /* 0x00cfe20000000000 */
[----:B------:R-:W-:Y:S01]  /*09c0*/  UMOV UR6, 0x400 ;  /* 0x0000040000067882 */ /* 0x000fe20000000000 */
[----:B------:R-:W-:Y:S01]  /*09d0*/  USEL UR4, UR4, 0xc20, UP3 ;  /* 0x00000c2004047887 */ /* 0x000fe20009800000 */
        /* <DEDUP_REMOVED lines=10> */
[----:B--2---:R4:W2:Y:S08]  /*0a80*/  SYNCS.EXCH.64 URZ, [UR6+0xa0], UR8 ;  /* 0x0000a00806ff75b2 */ /* 0x0048b00008000100 */
[----:B------:R4:W3:Y:S01]  /*0a90*/  SYNCS.EXCH.64 URZ, [UR6+0xb0], UR4 ;  /* 0x0000b00406ff75b2 */ /* 0x0008e20008000100 */
[----:B------:R4:W1:Y:S01]  /*0aa0*/  SYNCS.EXCH.64 URZ, [UR6+0xa8], UR8 ;  /* 0x0000a80806ff75b2 */ /* 0x0008620008000100 */
[----:B------:R4:W1:Y:S02]  /*0ab0*/  SYNCS.EXCH.64 URZ, [UR6+0xb8], UR4 ;  /* 0x0000b80406ff75b2 */ /* 0x0008640008000100 */
[----:B----4-:R-:W-:Y:S01]  /*0ac0*/  NOP ;  /* 0x0000000000007918 */ /* 0x010fe20000000000 */
.L_x_12:
[----:B------:R-:W4:Y:S01]  /*0ad0*/  SHFL.IDX PT, R0, R163, RZ, 0x1f ;  /* 0x00001fffa3007589 */ /* 0x000f2200000e0000 */
[----:B------:R-:W-:Y:S01]  /*0ae0*/  NOP ;  /* 0x0000000000007918 */ /* 0x000fe20000000000 */
[----:B----4-:R-:W-:-:S13]  /*0af0*/  ISETP.NE.AND P1, PT, R0, 0x5, PT ;  /* 0x000000050000780c */ /* 0x010fda0003f25270 */
[----:B------:R-:W-:Y:S05]  /*0b00*/  @P1 BRA `(.L_x_13) ;  /* 0x0000000000441947 */ /* 0x000fea0003800000 */
[----:B--23--:R-:W-:Y:S01]  /*0b10*/  UMOV UR4, 0x400 ;  /* 0x0000040000047882 */ /* 0x00cfe20000000000 */
        /* <DEDUP_REMOVED lines=16> */
.L_x_13:
[----:B------:R-:W4:Y:S01]  /*0c20*/  SHFL.IDX PT, R0, R163, RZ, 0x1f ;  /* 0x00001fffa3007589 */ /* 0x000f2200000e0000 */
[----:B------:R-:W-:Y:S01]  /*0c30*/  ISETP.NE.OR P0, PT, RZ, UR25, !P0 ;  /* 0x00000019ff007c0c */ /* 0x000fe2000c705670 */
        /* <DEDUP_REMOVED lines=12> */
[----:B------:R4:W3:Y:S01]  /*0d00*/  SYNCS.EXCH.64 URZ, [UR4+0xf0], UR6 ;  /* 0x0000f00604ff75b2 */ /* 0x0008e20008000100 */
[----:B------:R4:W1:Y:S01]  /*0d10*/  SYNCS.EXCH.64 URZ, [UR4+0xe8], UR6 ;  /* 0x0000e80604ff75b2 */ /* 0x0008620008000100 */
[----:B------:R4:W1:Y:S02]  /*0d20*/  SYNCS.EXCH.64 URZ, [UR4+0xf8], UR6 ;  /* 0x0000f80604ff75b2 */ /* 0x0008640008000100 */
[----:B----4-:R-:W-:Y:S01]  /*0d30*/  NOP ;  /* 0x0000000000007918 */ /* 0x010fe20000000000 */
.L_x_14:
[----:B------:R-:W-:Y:S01]  /*0d40*/  VOTEU.ALL UP0, P0 ;  /* 0x0000000000ff7886 */ /* 0x000fe20000000000 */
[----:B--23--:R-:W-:Y:S01]  /*0d50*/  UMOV UR4, 0x20 ;  /* 0x0000002000047882 */ /* 0x00cfe20000000000 */
[----:B------:R-:W2:Y:S01]  /*0d60*/  LDCU UR33, c[0x0][0x36c] ;  /* 0x00006d80ff2177ac */ /* 0x000ea20008000800 */
[----:B------:R-:W-:Y:S01]  /*0d70*/  NOP ;  /* 0x0000000000007918 */ /* 0x000fe20000000000 */
[----:B------:R-:W-:Y:S01]  /*0d80*/  LOP3.LUT R0, R174, 0x1f, RZ, 0xc0, !PT ;  /* 0x0000001fae007812 */ /* 0x000fe200078ec0ff */
[----:B------:R-:W-:Y:S01]  /*0d90*/  @!UP0 UMOV UR6, 0x400 ;  /* 0x0000040000068882 */ /* 0x000fe20000000000 */
[----:B------:R-:W-:-:S04]  /*0da0*/  @!UP0 UIADD3 UR4, UPT, UPT, -UR4, 0x100000, URZ ;  /* 0x0010000004048890 */ /* 0x000fc8000fffe1ff */
[----:B------:R-:W-:Y:S02]  /*0db0*/  @!UP0 USHF.L.U32 UR5, UR4, 0xb, URZ ;  /* 0x0000000b04058899 */ /* 0x000fe400080006ff */
[----:B------:R-:W-:Y:S02]  /*0dc0*/  @!UP0 USHF.L.U32 UR4, UR4, 0x1, URZ ;  /* 0x0000000104048899 */ /* 0x000fe400080006ff */
[----:B------:R-:W-:Y:S01]  /*0dd0*/  @!UP0 ULEA UR6, UR45, UR6, 0x18 ;  /* 0x000000062d068291 */ /* 0x000fe2000f8ec0ff */
[----:B------:R-:W-:Y:S01]  /*0de0*/  VOTEU.ALL UP0, P0 ;  /* 0x0000000000ff7886 */ /* 0x000fe20000000000 */
[----:B------:R-:W-:Y:S02]  /*0df0*/  UISETP.NE.AND UP4, UPT, UR25, URZ, UPT ;  /* 0x000000ff1900728c */ /* 0x000fe4000bf85270 */
[----:B--2---:R-:W-:Y:S01]  /*0e00*/  UISETP.EQ.U32.AND UP1, UPT, UR33, 0x1, UPT ;  /* 0x000000012100788c */ /* 0x004fe2000bf22070 */
[----:B------:R-:W2:Y:S07]  /*0e10*/  FENCE.VIEW.ASYNC.S ;  /* 0x00000000000073c6 */ /* 0x000eae0000000000 */
[----:B--2---:R2:W3:Y:S01]  /*0e20*/  @!UP0 SYNCS.EXCH.64 URZ, [UR6+0x100], UR4 ;  /* 0x0001000406ff85b2 */ /* 0x0044e20008000100 */
[----:B------:R-:W-:Y:S05]  /*0e30*/  BRA.U !UP1, `(.L_x_15) ;  /* 0x0000000109087547 */ /* 0x000fea000b800000 */
[----:B-1-3--:R-:W-:Y:S01]  /*0e40*/  UCGABAR_ARV ;  /* 0x00000000000079c7 */ /* 0x00afe20008000000 */
[----:B------:R-:W-:Y:S05]  /*0e50*/  BRA `(.L_x_16) ;  /* 0x0000000000047947 */ /* 0x000fea0003800000 */
.L_x_15:
[----:B-1-3--:R-:W-:Y:S01]  /*0e60*/  NOP ;  /* 0x0000000000007918 */ /* 0x00afe20000000000 */
.L_x_16:
[----:B------:R-:W1:Y:S01]  /*0e70*/  S2UR UR8, SR_CTAID.Y ;  /* 0x00000000000879c3 */ /* 0x000e620000002600 */
[----:B------:R-:W-:-:S05]  /*0e80*/  CS2R.32 R164, SR_CgaSize ;  /* 0x0000000000a47805 */ /* 0x000fca0000008a00 */
[----:B------:R-:W-:-:S05]  /*0e90*/  IMAD R164, R164, -0xa0, RZ ;  /* 0xffffff60a4a47824 */ /* 0x000fca00078e02ff */
[----:B------:R-:W-:-:S14]  /*0ea0*/  R2UR UR9, R164 ;  /* 0x00000000a40972ca */ /* 0x000fdc00000e0000 */
[----:B------:R-:W3:Y:S01]  /*0eb0*/  LDCU UR9, c[0x0][UR9+0x2b4] ;  /* 0x00005680090977ac */ /* 0x000ee20008000800 */
[----:B------:R-:W-:-:S05]  /*0ec0*/  CS2R.32 R164, SR_CgaSize ;  /* 0x0000000000a47805 */ /* 0x000fca0000008a00 */
[----:B------:R-:W-:-:S05]  /*0ed0*/  IMAD R164, R164, -0xa0, RZ ;  /* 0xffffff60a4a47824 */ /* 0x000fca00078e02ff */
[----:B------:R-:W-:-:S14]  /*0ee0*/  R2UR UR10, R164 ;  /* 0x00000000a40a72ca */ /* 0x000fdc00000e0000 */
[----:B------:R-:W4:Y:S01]  /*0ef0*/  LDCU UR10, c[0x0][UR10+0x2b0] ;  /* 0x000056000a0a77ac */ /* 0x000f220008000800 */
[----:B------:R-:W4:Y:S01]  /*0f00*/  S2UR UR30, SR_CTAID.X ;  /* 0x00000000001e79c3 */ /* 0x000f220000002500 */
[----:B--2---:R-:W-:Y:S02]  /*0f10*/  USHF.R.U32.HI UR4, URZ, 0x2, UR45 ;  /* 0x00000002ff047899 */ /* 0x004fe4000801162d */
[----:B------:R-:W-:Y:S02]  /*0f20*/  USHF.R.U32.HI UR7, URZ, 0x1, UR45 ;  /* 0x00000001ff077899 */ /* 0x000fe4000801162d */
[----:B------:R-:W-:Y:S02]  /*0f30*/  ULOP3.LUT UR32, UR4, 0x3, URZ, 0xc0, !UPT ;  /* 0x0000000304207892 */ /* 0x000fe4000f8ec0ff */
[----:B------:R-:W-:Y:S01]  /*0f40*/  ULOP3.LUT UR5, UR47, 0xc, UR45, 0xf8, !UPT ;  /* 0x0000000c2f057892 */ /* 0x000fe2000f8ef82d */
[----:B------:R-:W2:Y:S01]  /*0f50*/  S2UR UR36, SR_CTAID.Z ;  /* 0x00000000002479c3 */ /* 0x000ea20000002700 */
[----:B------:R-:W-:-:S05]  /*0f60*/  CS2R.32 R164, SR_CgaSize ;  /* 0x0000000000a47805 */ /* 0x000fca0000008a00 */
[----:B------:R-:W-:-:S05]  /*0f70*/  IMAD R164, R164, -0xa0, RZ ;  /* 0xffffff60a4a47824 */ /* 0x000fca00078e02ff */
[----:B------:R-:W-:-:S14]  /*0f80*/  R2UR UR61, R164 ;  /* 0x00000000a43d72ca */ /* 0x000fdc00000e0000 */
[----:B------:R-:W2:Y:S01]  /*0f90*/  LDCU UR61, c[0x0][UR61+0x2a0] ;  /* 0x000054003d3d77ac */ /* 0x000ea20008000800 */
[----:B------:R-:W2:Y:S01]  /*0fa0*/  LDCU UR28, c[0x0][0xb24] ;  /* 0x00016480ff1c77ac */ /* 0x000ea20008000800 */
[----:B-1----:R-:W-:Y:S01]  /*0fb0*/  I2FP.F32.U32 R2, UR8 ;  /* 0x0000000800027c45 */ /* 0x002fe20008201000 */
[----:B------:R-:W-:Y:S02]  /*0fc0*/  ULOP3.LUT UR48, UR7, 0x1, URZ, 0xc0, !UPT ;  /* 0x0000000107307892 */ /* 0x000fe4000f8ec0ff */
[----:B------:R-:W-:Y:S02]  /*0fd0*/  UISETP.GT.U32.AND UP0, UPT, UR5, 0xffff, UPT ;  /* 0x0000ffff0500788c */ /* 0x000fe4000bf04070 */
[----:B---3--:R-:W-:Y:S01]  /*0fe0*/  FMUL R2, R2, UR9 ;  /* 0x0000000902027c20 */ /* 0x008fe20008400000 */
[----:B------:R-:W-:Y:S01]  /*0ff0*/  ULOP3.LUT UR6, UR45, 0x3, URZ, 0xc0, !UPT ;  /* 0x000000032d067892 */ /* 0x000fe2000f8ec0ff */
[----:B----4-:R-:W-:Y:S01]  /*1000*/  I2FP.F32.U32 R3, UR30 ;  /* 0x0000001e00037c45 */ /* 0x010fe20008201000 */
[----:B------:R-:W-:-:S03]  /*1010*/  USEL UR5, UR5, 0xffff, !UP0 ;  /* 0x0000ffff05057887 */ /* 0x000fc6000c000000 */
[----:B------:R-:W1:Y:S01]  /*1020*/  F2I.U32.TRUNC.NTZ R2, R2 ;  /* 0x0000000200027305 */ /* 0x000e62000020f000 */
[----:B------:R-:W-:Y:S01]  /*1030*/  UISETP.GT.U32.AND UP1, UPT, UR6, 0xffff, UPT ;  /* 0x0000ffff0600788c */ /* 0x000fe2000bf24070 */
[----:B------:R-:W-:Y:S01]  /*1040*/  FMUL R3, R3, UR10 ;  /* 0x0000000a03037c20 */ /* 0x000fe20008400000 */
[----:B------:R-:W-:-:S05]  /*1050*/  CS2R.32 R164, SR_CgaSize ;  /* 0x0000000000a47805 */ /* 0x000fca0000008a00 */
[----:B------:R-:W-:-:S05]  /*1060*/  IMAD R164, R164, -0xa0, RZ ;  /* 0xffffff60a4a47824 */ /* 0x000fca00078e02ff */
[----:B------:R-:W-:-:S14]  /*1070*/  R2UR UR10, R164 ;  /* 0x00000000a40a72ca */ /* 0x000fdc00000e0000 */
[----:B------:R-:W3:Y:S01]  /*1080*/  LDCU UR10, c[0x0][UR10+0x2a4] ;  /* 0x000054800a0a77ac */ /* 0x000ee20008000800 */
[----:B------:R-:W-:Y:S01]  /*1090*/  ULOP3.LUT UR5, UR5, 0xffff, URZ, 0xc0, !UPT ;  /* 0x0000ffff05057892 */ /* 0x000fe2000f8ec0ff */
[----:B------:R-:W4:Y:S01]  /*10a0*/  F2I.U32.TRUNC.NTZ R3, R3 ;  /* 0x0000000300037305 */ /* 0x000f22000020f000 */
[----:B------:R-:W-:Y:S01]  /*10b0*/  USEL UR6, UR6, 0xffff, !UP1 ;  /* 0x0000ffff06067887 */ /* 0x000fe2000c800000 */
[----:B------:R-:W-:Y:S01]  /*10c0*/  UMOV UR21, 0x5 ;  /* 0x0000000500157882 */ /* 0x000fe20000000000 */
[----:B------:R-:W-:Y:S02]  /*10d0*/  USHF.L.U32 UR27, UR45, 0xa, URZ ;  /* 0x0000000a2d1b7899 */ /* 0x000fe400080006ff */
[----:B------:R-:W-:Y:S01]  /*10e0*/  USHF.L.U32 UR21, UR21, UR5, URZ ;  /* 0x0000000515157299 */ /* 0x000fe200080006ff */
[----:B-1----:R-:W-:Y:S01]  /*10f0*/  R2UR UR4, R2 ;  /* 0x00000000020472ca */ /* 0x002fe200000e0000 */
[----:B------:R-:W-:Y:S01]  /*1100*/  USHF.L.U32 UR26, UR45, 0xc, URZ ;  /* 0x0000000c2d1a7899 */ /* 0x000fe200080006ff */
[----:B------:R-:W-:Y:S01]  /*1110*/  PRMT R2, RZ, 0x7610, R2 ;  /* 0x00007610ff027816 */ /* 0x000fe20000000002 */
[----:B------:R-:W-:Y:S01]  /*1120*/  ULOP3.LUT UR6, UR6, 0xffff, URZ, 0xc0, !UPT ;  /* 0x0000ffff06067892 */ /* 0x000fe2000f8ec0ff */
[----:B------:R-:W-:Y:S01]  /*1130*/  UMOV UR24, 0x1111 ;  /* 0x0000111100187882 */ /* 0x000fe20000000000 */
[----:B------:R-:W1:Y:S01]  /*1140*/  LDCU UR42, c[0x0][0xb24] ;  /* 0x00016480ff2a77ac */ /* 0x000e620008000800 */
[----:B----4-:R-:W-:-:S02]  /*1150*/  R2UR UR7, R3 ;  /* 0x00000000030772ca */ /* 0x010fc400000e0000 */
[----:B------:R-:W-:Y:S01]  /*1160*/  PRMT R3, RZ, 0x7610, R3 ;  /* 0x00007610ff037816 */ /* 0x000fe20000000003 */
[----:B------:R-:W4:Y:S04]  /*1170*/  LDCU UR31, c[0x0][0xb30] ;  /* 0x00016600ff1f77ac */ /* 0x000f280008000800 */
[----:B------:R-:W-:Y:S02]  /*1180*/  UIADD3 UR4, UPT, UPT, -UR4, URZ, URZ ;  /* 0x000000ff04047290 */ /* 0x000fe4000fffe1ff */
[----:B------:R-:W-:Y:S02]  /*1190*/  UISETP.NE.AND UP5, UPT, UR25, 0x2, UPT ;  /* 0x000000021900788c */ /* 0x000fe4000bfa5270 */
[----:B---3--:R-:W-:Y:S02]  /*11a0*/  UIMAD UR4, UR10, UR4, UR8 ;  /* 0x000000040a0472a4 */ /* 0x008fe4000f8e0208 */
[----:B------:R-:W-:-:S02]  /*11b0*/  UIADD3 UR5, UPT, UPT, -UR7, URZ, URZ ;  /* 0x000000ff07057290 */ /* 0x000fc4000fffe1ff */
[----:B------:R-:W-:Y:S02]  /*11c0*/  ULOP3.LUT UR27, UR27, 0x3000, URZ, 0xc0, !UPT ;  /* 0x000030001b1b7892 */ /* 0x000fe4000f8ec0ff */
[----:B------:R-:W-:Y:S01]  /*11d0*/  IMAD.U32 R164, RZ, RZ, UR4 ;  /* 0x00000004ffa47e24 */ /* 0x000fe2000f8e00ff */
[----:B------:R-:W-:Y:S02]  /*11e0*/  ULOP3.LUT UR26, UR26, 0x2000, URZ, 0xc0, !UPT ;  /* 0x000020001a1a7892 */ /* 0x000fe4000f8ec0ff */
[----:B--2---:R-:W-:Y:S01]  /*11f0*/  UISETP.GE.AND UP6, UPT, UR28, 0x1, UPT ;  /* 0x000000011c00788c */ /* 0x004fe2000bfc6270 */
[----:B------:R-:W-:Y:S01]  /*1200*/  UMOV UR20, UR8 ;  /* 0x0000000800147c82 */ /* 0x000fe20008000000 */
[----:B------:R-:W-:Y:S01]  /*1210*/  UMOV UR16, UR30 ;  /* 0x0000001e00107c82 */ /* 0x000fe20008000000 */
[----:B------:R-:W-:Y:S02]  /*1220*/  USHF.L.U32 UR24, UR24, UR6, URZ ;  /* 0x0000000618187299 */ /* 0x000fe400080006ff */
[----:B------:R-:W-:Y:S01]  /*1230*/  UIMAD UR61, UR61, UR5, UR30 ;  /* 0x000000053d3d72a4 */ /* 0x000fe2000f8e021e */
[----:B-1--4-:R-:W-:Y:S11]  /*1240*/  BRA.U UP4, `(.L_x_17) ;  /* 0x0000000104b07547 */ /* 0x012ff6000b800000 */
[----:B------:R-:W-:Y:S01]  /*1250*/  R2UR UR18, R164 ;  /* 0x00000000a41272ca */ /* 0x000fe200000e0000 */
[----:B------:R-:W-:-:S12]  /*1260*/  ULOP3.LUT UR4, UR61, 0x2, URZ, 0x3c, !UPT ;  /* 0x000000023d047892 */ /* 0x000fd8000f8e3cff */
[----:B------:R-:W-:Y:S02]  /*1270*/  UISETP.NE.AND UP0, UPT, UR18, URZ, UPT ;  /* 0x000000ff1200728c */ /* 0x000fe4000bf05270 */
[----:B------:R-:W-:Y:S02]  /*1280*/  UISETP.NE.AND UP2, UPT, UR18, 0x1, UPT ;  /* 0x000000011200788c */ /* 0x000fe4000bf45270 */
[----:B------:R-:W-:Y:S02]  /*1290*/  UISETP.GT.U32.AND UP1, UPT, UR61, 0x1, UP0 ;  /* 0x000000013d00788c */ /* 0x000fe40008724070 */
[----:B------:R-:W-:Y:S02]  /*12a0*/  UISETP.GT.U32.AND UP0, UPT, UR4, 0x1, UP0 ;  /* 0x000000010400788c */ /* 0x000fe40008704070 */
[----:B------:R-:W-:Y:S02]  /*12b0*/  USEL UR7, URZ, 0x1, UP1 ;  /* 0x00000001ff077887 */ /* 0x000fe40008800000 */
[----:B------:R-:W-:-:S02]  /*12c0*/  USEL UR8, URZ, 0x2, UP1 ;  /* 0x00000002ff087887 */ /* 0x000fc40008800000 */
[----:B------:R-:W-:Y:S02]  /*12d0*/  UISETP.GT.U32.AND UP1, UPT, UR61, 0x1, UP2 ;  /* 0x000000013d00788c */ /* 0x000fe40009724070 */
[----:B------:R-:W-:Y:S02]  /*12e0*/  USEL UR12, URZ, 0x4, UP0 ;  /* 0x00000004ff0c7887 */ /* 0x000fe40008000000 */
[----:B------:R-:W-:Y:S02]  /*12f0*/  USEL UR15, URZ, 0x8, UP0 ;  /* 0x00000008ff0f7887 */ /* 0x000fe40008000000 */
[----:B------:R-:W-:Y:S02]  /*1300*/  UISETP.GT.U32.AND UP0, UPT, UR4, 0x1, UP2 ;  /* 0x000000010400788c */ /* 0x000fe40009704070 */
[----:B------:R-:W-:Y:S02]  /*1310*/  USEL UR6, URZ, 0x10, UP1 ;  /* 0x00000010ff067887 */ /* 0x000fe40008800000 */
[----:B------:R-:W-:-:S02]  /*1320*/  USEL UR11, URZ, 0x20, UP1 ;  /* 0x00000020ff0b7887 */ /* 0x000fc40008800000 */
[----:B------:R-:W-:Y:S02]  /*1330*/  UISETP.NE.AND UP1, UPT, UR18, 0x2, UPT ;  /* 0x000000021200788c */ /* 0x000fe4000bf25270 */
[----:B------:R-:W-:Y:S02]  /*1340*/  USEL UR14, URZ, 0x40, UP0 ;  /* 0x00000040ff0e7887 */ /* 0x000fe40008000000 */
[----:B------:R-:W-:Y:S02]  /*1350*/  USEL UR17, URZ, 0x80, UP0 ;  /* 0x00000080ff117887 */ /* 0x000fe40008000000 */
[----:B------:R-:W-:Y:S02]  /*1360*/  UISETP.GT.U32.AND UP0, UPT, UR61, 0x1, UP1 ;  /* 0x000000013d00788c */ /* 0x000fe40008f04070 */
[----:B------:R-:W-:Y:S02]  /*1370*/  UISETP.NE.AND UP2, UPT, UR18, 0x3, UPT ;  /* 0x000000031200788c */ /* 0x000fe4000bf45270 */
[----:B------:R-:W-:-:S02]  /*1380*/  USEL UR5, URZ, 0x100, UP0 ;  /* 0x00000100ff057887 */ /* 0x000fc40008000000 */
[----:B------:R-:W-:Y:S02]  /*1390*/  USEL UR10, URZ, 0x200, UP0 ;  /* 0x00000200ff0a7887 */ /* 0x000fe40008000000 */
[----:B------:R-:W-:Y:S02]  /*13a0*/  UISETP.GT.U32.AND UP0, UPT, UR61, 0x1, UP2 ;  /* 0x000000013d00788c */ /* 0x000fe40009704070 */
[----:B------:R-:W-:Y:S02]  /*13b0*/  UIADD3 UR5, UPT, UPT, UR5, UR6, UR7 ;  /* 0x0000000605057290 */ /* 0x000fe4000fffe007 */
[----:B------:R-:W-:Y:S02]  /*13c0*/  USEL UR9, URZ, 0x1000, UP0 ;  /* 0x00001000ff097887 */ /* 0x000fe40008000000 */
[----:B------:R-:W-:Y:S02]  /*13d0*/  USEL UR13, URZ, 0x2000, UP0 ;  /* 0x00002000ff0d7887 */ /* 0x000fe40008000000 */
[----:B------:R-:W-:-:S02]  /*13e0*/  UIADD3 UR5, UPT, UPT, UR8, UR9, UR5 ;  /* 0x0000000908057290 */ /* 0x000fc4000fffe005 */
[----:B------:R-:W-:Y:S02]  /*13f0*/  UISETP.GT.U32.AND UP1, UPT, UR4, 0x1, UP1 ;  /* 0x000000010400788c */ /* 0x000fe40008f24070 */
[----:B------:R-:W-:Y:S02]  /*1400*/  UIADD3 UR5, UPT, UPT, UR10, UR11, UR5 ;  /* 0x0000000b0a057290 */ /* 0x000fe4000fffe005 */
[----:B------:R-:W-:Y:S02]  /*1410*/  UISETP.GT.U32.AND UP0, UPT, UR4, 0x1, UP2 ;  /* 0x000000010400788c */ /* 0x000fe40009704070 */
[----:B------:R-:W-:Y:S02]  /*1420*/  USEL UR4, URZ, 0x400, UP1 ;  /* 0x00000400ff047887 */ /* 0x000fe40008800000 */
[----:B------:R-:W-:Y:S02]  /*1430*/  UIADD3 UR5, UPT, UPT, UR12, UR13, UR5 ;  /* 0x0000000d0c057290 */ /* 0x000fe4000fffe005 */
[----:B------:R-:W-:-:S02]  /*1440*/  USEL UR6, URZ, 0x4000, UP0 ;  /* 0x00004000ff067887 */ /* 0x000fc40008000000 */
[----:B------:R-:W-:Y:S02]  /*1450*/  UIADD3 UR5, UPT, UPT, UR4, UR14, UR5 ;  /* 0x0000000e04057290 */ /* 0x000fe4000fffe005 */
[----:B------:R-:W-:Y:S02]  /*1460*/  USEL UR7, URZ, 0x800, UP1 ;  /* 0x00000800ff077887 */ /* 0x000fe40008800000 */
[----:B------:R-:W-:Y:S02]  /*1470*/  ULOP3.LUT UR4, UR61, 0xfffffffe, URZ, 0xc0, !UPT ;  /* 0xfffffffe3d047892 */ /* 0x000fe4000f8ec0ff */
[----:B------:R-:W-:Y:S02]  /*1480*/  UIADD3 UR5, UPT, UPT, UR15, UR6, UR5 ;  /* 0x000000060f057290 */ /* 0x000fe4000fffe005 */
[----:B------:R-:W-:Y:S02]  /*1490*/  ULEA UR4, UR18, UR4, 0x2 ;  /* 0x0000000412047291 */ /* 0x000fe4000f8e10ff */
[----:B------:R-:W-:-:S02]  /*14a0*/  USEL UR6, URZ, 0x8000, UP0 ;  /* 0x00008000ff067887 */ /* 0x000fc40008000000 */
[----:B------:R-:W-:-:S03]  /*14b0*/  UIADD3 UR5, UPT, UPT, UR7, UR17, UR5 ;  /* 0x0000001107057290 */ /* 0x000fc6000fffe005 */
[----:B------:R-:W-:Y:S01]  /*14c0*/  UMOV UR7, 0x3 ;  /* 0x0000000300077882 */ /* 0x000fe20000000000 */
[----:B------:R-:W-:Y:S02]  /*14d0*/  UIADD3 UR5, UPT, UPT, UR5, UR6, URZ ;  /* 0x0000000605057290 */ /* 0x000fe4000fffe0ff */
[----:B------:R-:W-:-:S04]  /*14e0*/  USHF.L.U32 UR4, UR7, UR4, URZ ;  /* 0x0000000407047299 */ /* 0x000fc800080006ff */
[----:B------:R-:W-:Y:S02]  /*14f0*/  MOV R3, UR5 ;  /* 0x0000000500037c02 */ /* 0x000fe40008000f00 */
[----:B------:R-:W-:Y:S02]  /*1500*/  IMAD.U32 R2, RZ, RZ, UR4 ;  /* 0x00000004ff027e24 */ /* 0x000fe4000f8e00ff */
.L_x_17:
[----:B------:R-:W-:Y:S05]  /*1510*/  BRA.U !UP6, `(.L_x_18) ;  /* 0x000000010ed47547 */ /* 0x000fea000b800000 */
[----:B------:R-:W1:Y:S01]  /*1520*/  LDCU.128 UR12, c[0x0][0xb10] ;  /* 0x00016200ff0c77ac */ /* 0x000e620008000c00 */
[----:B------:R-:W2:Y:S01]  /*1530*/  LDCU UR6, c[0x0][0x370] ;  /* 0x00006e00ff0677ac */ /* 0x000ea20008000800 */
[----:B------:R-:W3:Y:S01]  /*1540*/  LDCU UR5, c[0x0][0x374] ;  /* 0x00006e80ff0577ac */ /* 0x000ee20008000800 */
[----:B------:R-:W4:Y:S01]  /*1550*/  LDCU UR29, c[0x0][0xb0c] ;  /* 0x00016180ff1d77ac */ /* 0x000f220008000800 */
[----:B------:R-:W4:Y:S01]  /*1560*/  LDCU UR4, c[0x0][0xb20] ;  /* 0x00016400ff0477ac */ /* 0x000f220008000800 */
[----:B------:R-:W4:Y:S01]  /*1570*/  LDCU.64 UR8, c[0x0][0xb28] ;  /* 0x00016500ff0877ac */ /* 0x000f220008000a00 */
[----:B-1----:R-:W-:Y:S02]  /*1580*/  UISETP.NE.AND UP0, UPT, UR14, 0x1, UPT ;  /* 0x000000010e00788c */ /* 0x002fe4000bf05270 */
[----:B---3--:R-:W-:Y:S02]  /*1590*/  UIMAD.WIDE.U32 UR10, UR5, UR15, URZ ;  /* 0x0000000f050a72a5 */ /* 0x008fe4000f8e00ff */
[----:B--2---:R-:W-:-:S02]  /*15a0*/  UIMAD.WIDE.U32 UR18, UR6, UR12, URZ ;  /* 0x0000000c061272a5 */ /* 0x004fc4000f8e00ff */
[----:B----4-:R-:W-:Y:S02]  /*15b0*/  UISETP.NE.AND UP1, UPT, UR29, 0x1, UPT ;  /* 0x000000011d00788c */ /* 0x010fe4000bf25270 */
[----:B------:R-:W-:Y:S01]  /*15c0*/  UISETP.NE.AND UP2, UPT, UR28, 0x1, UPT ;  /* 0x000000011c00788c */ /* 0x000fe2000bf45270 */
[----:B------:R-:W-:Y:S02]  /*15d0*/  UMOV UR10, UR11 ;  /* 0x0000000b000a7c82 */ /* 0x000fe40008000000 */
[----:B------:R-:W-:Y:S01]  /*15e0*/  UMOV UR18, UR19 ;  /* 0x0000001300127c82 */ /* 0x000fe20008000000 */
[----:B------:R-:W-:Y:S02]  /*15f0*/  @UP0 USHF.R.U32.HI UR5, URZ, UR4, UR10 ;  /* 0x00000004ff050299 */ /* 0x000fe4000801160a */
[----:B------:R-:W-:Y:S02]  /*1600*/  UIMAD.WIDE.U32 UR22, UR20, UR15, URZ ;  /* 0x0000000f141672a5 */ /* 0x000fe4000f8e00ff */
[----:B------:R-:W-:-:S02]  /*1610*/  UIMAD.WIDE.U32 UR10, UR5, UR8, URZ ;  /* 0x00000008050a72a5 */ /* 0x000fc4000f8e00ff */
[----:B------:R-:W-:Y:S02]  /*1620*/  @UP1 USHF.R.U32.HI UR6, URZ, UR13, UR18 ;  /* 0x0000000dff061299 */ /* 0x000fe40008011612 */
[----:B------:R-:W-:Y:S02]  /*1630*/  UIMAD.WIDE.U32 UR16, UR30, UR12, URZ ;  /* 0x0000000c1e1072a5 */ /* 0x000fe4000f8e00ff */
[----:B------:R-:W-:Y:S01]  /*1640*/  UIMAD.WIDE.U32 UR18, UR6, UR8, URZ ;  /* 0x00000008061272a5 */ /* 0x000fe2000f8e00ff */
[----:B------:R-:W-:Y:S01]  /*1650*/  UMOV UR22, UR23 ;  /* 0x0000001700167c82 */ /* 0x000fe20008000000 */
[----:B------:R-:W-:Y:S01]  /*1660*/  UMOV UR10, UR11 ;  /* 0x0000000b000a7c82 */ /* 0x000fe20008000000 */
[----:B------:R-:W-:Y:S02]  /*1670*/  USHF.R.U32.HI UR22, URZ, UR4, UR22 ;  /* 0x00000004ff167299 */ /* 0x000fe40008011616 */
[----:B------:R-:W-:Y:S02]  /*1680*/  @UP2 USHF.R.U32.HI UR5, URZ, UR9, UR10 ;  /* 0x00000009ff052299 */ /* 0x000fe4000801160a */
[----:B------:R-:W-:Y:S01]  /*1690*/  UMOV UR7, UR19 ;  /* 0x0000001300077c82 */ /* 0x000fe20008000000 */
[----:B------:R-:W-:Y:S01]  /*16a0*/  UMOV UR16, UR17 ;  /* 0x0000001100107c82 */ /* 0x000fe20008000000 */
[----:B------:R-:W-:-:S02]  /*16b0*/  @UP2 USHF.R.U32.HI UR6, URZ, UR9, UR7 ;  /* 0x00000009ff062299 */ /* 0x000fc40008011607 */
[----:B------:R-:W-:Y:S02]  /*16c0*/  USHF.R.U32.HI UR16, URZ, UR13, UR16 ;  /* 0x0000000dff107299 */ /* 0x000fe40008011610 */
[----:B------:R-:W-:Y:S02]  /*16d0*/  USEL UR4, UR20, UR22, !UP0 ;  /* 0x0000001614047287 */ /* 0x000fe4000c000000 */
[----:B------:R-:W-:Y:S02]  /*16e0*/  UIMAD UR7, UR5, UR28, URZ ;  /* 0x0000001c050772a4 */ /* 0x000fe4000f8e02ff */
[----:B------:R-:W-:Y:S02]  /*16f0*/  USEL UR5, UR30, UR16, !UP1 ;  /* 0x000000101e057287 */ /* 0x000fe4000c800000 */
[----:B------:R-:W-:Y:S02]  /*1700*/  UIMAD UR12, UR6, UR28, URZ ;  /* 0x0000001c060c72a4 */ /* 0x000fe4000f8e02ff */
[----:B------:R-:W-:-:S02]  /*1710*/  UISETP.GE.AND UP0, UPT, UR4, UR7, UPT ;  /* 0x000000070400728c */ /* 0x000fc4000bf06270 */
[----:B------:R-:W-:Y:S02]  /*1720*/  UIMAD.WIDE.U32 UR10, UR4, UR8, URZ ;  /* 0x00000008040a72a5 */ /* 0x000fe4000f8e00ff */
[----:B------:R-:W-:Y:S02]  /*1730*/  UISETP.GE.OR UP0, UPT, UR5, UR12, UP0 ;  /* 0x0000000c0500728c */ /* 0x000fe40008706670 */
[----:B------:R-:W-:Y:S02]  /*1740*/  UIMAD.WIDE.U32 UR12, UR5, UR8, URZ ;  /* 0x00000008050c72a5 */ /* 0x000fe4000f8e00ff */
[----:B------:R-:W-:Y:S01]  /*1750*/  UIADD3 UR10, UPT, UPT, -UR4, URZ, URZ ;  /* 0x000000ff040a7290 */ /* 0x000fe2000fffe1ff */
[----:B------:R-:W-:Y:S01]  /*1760*/  UMOV UR8, UR11 ;  /* 0x0000000b00087c82 */ /* 0x000fe20008000000 */
[----:B------:R-:W-:Y:S02]  /*1770*/  UIADD3 UR16, UPT, UPT, -UR5, URZ, URZ ;  /* 0x000000ff05107290 */ /* 0x000fe4000fffe1ff */
[----:B------:R-:W-:-:S03]  /*1780*/  USHF.R.U32.HI UR8, URZ, UR9, UR8 ;  /* 0x00000009ff087299 */ /* 0x000fc60008011608 */
[----:B------:R-:W-:Y:S01]  /*1790*/  @!UP0 UMOV UR7, UR13 ;  /* 0x0000000d00078c82 */ /* 0x000fe20008000000 */
[----:B------:R-:W-:Y:S02]  /*17a0*/  UIMAD UR20, UR14, UR10, UR20 ;  /* 0x0000000a0e1472a4 */ /* 0x000fe4000f8e0214 */
[----:B------:R-:W-:Y:S02]  /*17b0*/  USEL UR8, UR4, UR8, !UP2 ;  /* 0x0000000804087287 */ /* 0x000fe4000d000000 */
[----:B------:R-:W-:Y:S02]  /*17c0*/  @!UP0 USHF.R.U32.HI UR7, URZ, UR9, UR7 ;  /* 0x00000009ff078299 */ /* 0x000fe40008011607 */
[----:B------:R-:W-:Y:S02]  /*17d0*/  UIADD3 UR9, UPT, UPT, -UR8, URZ, URZ ;  /* 0x000000ff08097290 */ /* 0x000fe4000fffe1ff */
[----:B------:R-:W-:Y:S02]  /*17e0*/  @!UP0 USEL UR7, UR5, UR7, !UP2 ;  /* 0x0000000705078287 */ /* 0x000fe4000d000000 */
[----:B------:R-:W-:-:S02]  /*17f0*/  UIMAD UR9, UR28, UR9, UR4 ;  /* 0x000000091c0972a4 */ /* 0x000fc4000f8e0204 */
[----:B------:R-:W-:Y:S02]  /*1800*/  @!UP0 UIADD3 UR8, UPT, UPT, UR8, -UR7, URZ ;  /* 0x8000000708088290 */ /* 0x000fe4000fffe0ff */
[----:B------:R-:W-:Y:S02]  /*1810*/  @!UP0 UIMAD UR6, UR9, UR6, UR7 ;  /* 0x00000006090682a4 */ /* 0x000fe4000f8e0207 */
[----:B------:R-:W-:Y:S02]  /*1820*/  @!UP0 UIMAD UR4, UR8, UR28, UR5 ;  /* 0x0000001c080482a4 */ /* 0x000fe4000f8e0205 */
[----:B------:R-:W-:Y:S02]  /*1830*/  UIMAD UR16, UR29, UR16, UR30 ;  /* 0x000000101d1072a4 */ /* 0x000fe4000f8e021e */
[----:B------:R-:W-:Y:S01]  /*1840*/  UIMAD UR20, UR4, UR14, UR20 ;  /* 0x0000000e041472a4 */ /* 0x000fe2000f8e0214 */
[----:B------:R-:W-:Y:S02]  /*1850*/  @!UP0 UMOV UR5, UR6 ;  /* 0x0000000600058c82 */ /* 0x000fe40008000000 */
[----:B------:R-:W-:-:S12]  /*1860*/  UIMAD UR16, UR5, UR29, UR16 ;  /* 0x0000001d051072a4 */ /* 0x000fd8000f8e0210 */
.L_x_18:
[----:B------:R-:W-:-:S09]  /*1870*/  UISETP.NE.AND UP0, UPT, UR31, 0x1, UPT ;  /* 0x000000011f00788c */ /* 0x000fd2000bf05270 */
[----:B------:R-:W-:Y:S05]  /*1880*/  BRA.U UP0, `(.L_x_19) ;  /* 0x0000000100447547 */ /* 0x000fea000b800000 */
[----:B------:R-:W1:Y:S01]  /*1890*/  LDCU.128 UR8, c[0x0][0xb10] ;  /* 0x00016200ff0877ac */ /* 0x000e620008000c00 */
[----:B------:R-:W2:Y:S01]  /*18a0*/  LDCU UR12, c[0x0][0xb0c] ;  /* 0x00016180ff0c77ac */ /* 0x000ea20008000800 */
[----:B------:R-:W3:Y:S01]  /*18b0*/  LDCU UR13, c[0x0][0xb20] ;  /* 0x00016400ff0d77ac */ /* 0x000ee20008000800 */
[----:B-1----:R-:W-:Y:S02]  /*18c0*/  UIMAD.WIDE.U32 UR6, UR16, UR8, URZ ;  /* 0x00000008100672a5 */ /* 0x002fe4000f8e00ff */
[----:B------:R-:W-:Y:S02]  /*18d0*/  UIMAD.WIDE.U32 UR4, UR20, UR11, URZ ;  /* 0x0000000b140472a5 */ /* 0x000fe4000f8e00ff */
[----:B--2---:R-:W-:Y:S02]  /*18e0*/  UISETP.NE.AND UP1, UPT, UR12, 0x1, UPT ;  /* 0x000000010c00788c */ /* 0x004fe4000bf25270 */
[----:B------:R-:W-:Y:S01]  /*18f0*/  UISETP.NE.AND UP0, UPT, UR10, 0x1, UPT ;  /* 0x000000010a00788c */ /* 0x000fe2000bf05270 */
[----:B------:R-:W-:-:S02]  /*1900*/  UMOV UR6, UR7 ;  /* 0x0000000700067c82 */ /* 0x000fc40008000000 */
[----:B------:R-:W-:Y:S01]  /*1910*/  UMOV UR4, UR5 ;  /* 0x0000000500047c82 */ /* 0x000fe20008000000 */
[----:B------:R-:W-:Y:S02]  /*1920*/  USHF.R.U32.HI UR9, URZ, UR9, UR6 ;  /* 0x00000009ff097299 */ /* 0x000fe40008011606 */
[----:B---3--:R-:W-:Y:S02]  /*1930*/  USHF.R.U32.HI UR4, URZ, UR13, UR4 ;  /* 0x0000000dff047299 */ /* 0x008fe40008011604 */
[----:B------:R-:W-:Y:S02]  /*1940*/  USEL UR5, UR16, UR9, !UP1 ;  /* 0x0000000910057287 */ /* 0x000fe4000c800000 */
[----:B------:R-:W-:-:S04]  /*1950*/  USEL UR4, UR20, UR4, !UP0 ;  /* 0x0000000414047287 */ /* 0x000fc8000c000000 */
[----:B------:R-:W-:Y:S02]  /*1960*/  UIADD3 UR6, UPT, UPT, -UR4, UR5, URZ ;  /* 0x0000000504067290 */ /* 0x000fe4000fffe1ff */
[----:B------:R-:W-:Y:S02]  /*1970*/  UIADD3 UR4, UPT, UPT, UR4, -UR5, URZ ;  /* 0x8000000504047290 */ /* 0x000fe4000fffe0ff */
[----:B------:R-:W-:Y:S02]  /*1980*/  UIMAD UR20, UR6, UR10, UR20 ;  /* 0x0000000a061472a4 */ /* 0x000fe4000f8e0214 */
[----:B------:R-:W-:-:S12]  /*1990*/  UIMAD UR16, UR4, UR12, UR16 ;  /* 0x0000000c041072a4 */ /* 0x000fd8000f8e0210 */
.L_x_19:
[----:B------:R-:W-:-:S09]  /*19a0*/  UISETP.EQ.U32.AND UP0, UPT, UR33, 0x1, UPT ;  /* 0x000000012100788c */ /* 0x000fd2000bf02070 */
[----:B------:R-:W-:Y:S05]  /*19b0*/  BRA.U !UP0, `(.L_x_20) ;  /* 0x00000001080c7547 */ /* 0x000fea000b800000 */
[----:B------:R-:W-:Y:S01]  /*19c0*/  UCGABAR_WAIT ;  /* 0x0000000000007dc7 */ /* 0x000fe20008000000 */
[----:B------:R-:W-:Y:S01]  /*19d0*/  CCTL.IVALL ;  /* 0x00000000ff00798f */ /* 0x000fe20002000000 */
[----:B------:R-:W-:Y:S05]  /*19e0*/  BRA `(.L_x_21) ;  /* 0x0000000000047947 */ /* 0x000fea0003800000 */
.L_x_20:
[----:B------:R-:W-:Y:S06]  /*19f0*/  BAR.SYNC.DEFER_BLOCKING 0x0 ;  /* 0x0000000000007b1d */ /* 0x000fec0000010000 */
.L_x_21:
[----:B------:R-:W-:Y:S05]  /*1a00*/  BRA.U UP5, `(.L_x_22) ;  /* 0x00000015051c7547 */ /* 0x000fea000b800000 */
[----:B------:R-:W1:Y:S01]  /*1a10*/  LDCU UR6, c[0x0][0x38c] ;  /* 0x00007180ff0677ac */ /* 0x000e620008000800 */
[----:B------:R-:W-:Y:S01]  /*1a20*/  PLOP3.LUT P1, PT, PT, PT, UP3, 0x80, 0x8 ;  /* 0x000000000008781c */ /* 0x000fe20003f2f038 */
[----:B------:R-:W-:Y:S01]  /*1a30*/  IMAD.MOV.U32 R12, RZ, RZ, 0x1 ;  /* 0x00000001ff0c7424 */ /* 0x000fe200078e00ff */
[----:B------:R-:W-:Y:S01]  /*1a40*/  ISETP.NE.AND P2, PT, R0, RZ, P3 ;  /* 0x000000ff0000720c */ /* 0x000fe20001f45270 */
[----:B------:R-:W-:Y:S01]  /*1a50*/  USHF.L.U32 UR7, UR30, 0x7, URZ ;  /* 0x000000071e077899 */ /* 0x000fe200080006ff */
[----:B------:R-:W-:Y:S01]  /*1a60*/  PLOP3.LUT P1, PT, P1, PT, PT, 0x8, 0x80 ;  /* 0x000000000080781c */ /* 0x000fe20000f2e170 */
[----:B------:R-:W-:Y:S01]  /*1a70*/  UISETP.NE.AND UP1, UPT, UR25, URZ, UPT ;  /* 0x000000ff1900728c */ /* 0x000fe2000bf25270 */
[----:B------:R-:W-:Y:S01]  /*1a80*/  CS2R R10, SRZ ;  /* 0x00000000000a7805 */ /* 0x000fe2000001ff00 */
[----:B------:R-:W-:Y:S01]  /*1a90*/  IMAD.MOV.U32 R9, RZ, RZ, RZ ;  /* 0x000000ffff097224 */ /* 0x000fe200078e00ff */
[----:B------:R-:W2:Y:S01]  /*1aa0*/  LDCU UR40, c[0x0][0x370] ;  /* 0x00006e00ff2877ac */ /* 0x000ea20008000800 */
[----:B------:R-:W-:Y:S01]  /*1ab0*/  IMAD.MOV.U32 R8, RZ, RZ, 0x1 ;  /* 0x00000001ff087424 */ /* 0x000fe200078e00ff */
[----:B------:R-:W-:Y:S01]  /*1ac0*/  USEL UR25, UR44, 0x2, UP1 ;  /* 0x000000022c197887 */ /* 0x000fe20008800000 */
[----:B------:R-:W3:Y:S01]  /*1ad0*/  LDCU.64 UR30, c[0x0][0x348] ;  /* 0x00006900ff1e77ac */ /* 0x000ee20008000a00 */
[----:B-1----:R-:W-:-:S02]  /*1ae0*/  UIADD3 UR5, UPT, UPT, UR6, 0x7f, URZ ;  /* 0x0000007f06057890 */ /* 0x002fc4000fffe0ff */
[----:B------:R-:W-:Y:S02]  /*1af0*/  UIADD3 UR49, UPT, UPT, UR6, 0xfe, URZ ;  /* 0x000000fe06317890 */ /* 0x000fe4000fffe0ff */
[----:B------:R-:W-:Y:S01]  /*1b00*/  USHF.R.S32.HI UR4, URZ, 0x1f, UR5 ;  /* 0x0000001fff047899 */ /* 0x000fe20008011405 */
[----:B------:R-:W1:Y:S03]  /*1b10*/  LDCU UR39, c[0x0][0x374] ;  /* 0x00006e80ff2777ac */ /* 0x000e660008000800 */
[----:B------:R-:W-:Y:S02]  /*1b20*/  ULEA.HI UR4, UR4, UR5, URZ, 0x7 ;  /* 0x0000000504047291 */ /* 0x000fe4000f8f38ff */
[----:B------:R-:W-:Y:S02]  /*1b30*/  ULOP3.LUT UR5, UR7, 0x80, URZ, 0xc0, !UPT ;  /* 0x0000008007057892 */ /* 0x000fe4000f8ec0ff */
[----:B------:R-:W-:-:S02]  /*1b40*/  USHF.R.S32.HI UR43, URZ, 0x7, UR4 ;  /* 0x00000007ff2b7899 */ /* 0x000fc40008011404 */
[----:B------:R-:W-:Y:S02]  /*1b50*/  UIADD3 UR4, UPT, UPT, UR6, -0x1, URZ ;  /* 0xffffffff06047890 */ /* 0x000fe4000fffe0ff */
[----:B------:R-:W-:Y:S02]  /*1b60*/  UISETP.LT.U32.AND UP0, UPT, UR43, 0x5, UPT ;  /* 0x000000052b00788c */ /* 0x000fe4000bf01070 */
[----:B------:R-:W-:Y:S02]  /*1b70*/  UISETP.GE.U32.AND UP2, UPT, UR4, -0xff, UPT ;  /* 0xffffff010400788c */ /* 0x000fe4000bf46070 */
[----:B------:R-:W-:Y:S02]  /*1b80*/  USEL UR41, UR43, 0x5, UP0 ;  /* 0x000000052b297887 */ /* 0x000fe40008000000 */
[----:B------:R-:W-:Y:S02]  /*1b90*/  ULEA UR48, UR48, UR5, 0x6 ;  /* 0x0000000530307291 */ /* 0x000fe4000f8e30ff */
[----:B------:R-:W-:-:S02]  /*1ba0*/  UIADD3 UR4, UPT, UPT, UR41, -0x1, URZ ;  /* 0xffffffff29047890 */ /* 0x000fc4000fffe0ff */
[----:B------:R-:W-:Y:S02]  /*1bb0*/  ULEA UR46, UR32, UR5, 0x5 ;  /* 0x00000005202e7291 */ /* 0x000fe4000f8e28ff */
[----:B------:R-:W-:Y:S02]  /*1bc0*/  UIADD3 UR47, UPT, UPT, UR43, -UR41, URZ ;  /* 0x800000292b2f7290 */ /* 0x000fe4000fffe0ff */
[----:B------:R-:W-:Y:S01]  /*1bd0*/  @UP2 UIADD3 UR4, UPT, UPT, UR41, URZ, URZ ;  /* 0x000000ff29042290 */ /* 0x000fe2000fffe0ff */
[----:B------:R-:W-:-:S03]  /*1be0*/  UMOV UR7, URZ ;  /* 0x000000ff00077c82 */ /* 0x000fc60008000000 */
[----:B------:R-:W-:Y:S02]  /*1bf0*/  UIADD3 UR29, UPT, UPT, UR4, 0x1, URZ ;  /* 0x00000001041d7890 */ /* 0x000fe4000fffe0ff */
[----:B-123--:R-:W-:-:S12]  /*1c00*/  UIADD3 UR44, UPT, UPT, -UR4, URZ, URZ ;  /* 0x000000ff042c7290 */ /* 0x00efd8000fffe1ff */
.L_x_42:
[----:B------:R-:W-:Y:S01]  /*1c10*/  UISETP.NE.AND UP0, UPT, UR45, URZ, UPT ;  /* 0x000000ff2d00728c */ /* 0x000fe2000bf05270 */
[----:B-1----:R-:W1:Y:S08]  /*1c20*/  S2UR UR45, SR_CgaCtaId ;  /* 0x00000000002d79c3 */ /* 0x002e700000008800 */
[----:B------:R-:W-:Y:S05]  /*1c30*/  BRA.U UP0, `(.L_x_23) ;  /* 0x0000000100347547 */ /* 0x000fea000b800000 */
[----:B------:R-:W2:Y:S01]  /*1c40*/  S2R R0, SR_CgaCtaId ;  /* 0x0000000000007919 */ /* 0x000ea20000008800 */
[----:B------:R-:W-:Y:S02]  /*1c50*/  MOV R3, 0x400 ;  /* 0x0000040000037802 */ /* 0x000fe40000000f00 */
[----:B------:R-:W-:Y:S02]  /*1c60*/  SHF.L.U32 R2, R8, 0x1f, RZ ;  /* 0x0000001f08027819 */ /* 0x000fe400000006ff */
[----:B--2---:R-:W-:-:S05]  /*1c70*/  LEA R0, R0, R3, 0x18 ;  /* 0x0000000300007211 */ /* 0x004fca00078ec0ff */
[----:B------:R-:W-:-:S04]  /*1c80*/  IMAD R3, R9, 0x8, R0 ;  /* 0x0000000809037824 */ /* 0x000fc800078e0200 */
[----:B------:R-:W2:Y:S02]  /*1c90*/  SYNCS.PHASECHK.TRANS64.TRYWAIT P0, [R3+URZ+0xf0], R2 ;  /* 0x0000f002030075a7 */ /* 0x000ea400080011ff */
[----:B--2---:R-:W-:Y:S05]  /*1ca0*/  @!P0 BRA `(.L_x_24) ;  /* 0x000000a000d88947 */ /* 0x004fea0003800000 */
.L_x_145:
[----:B------:R-:W-:Y:S01]  /*1cb0*/  VIADD R9, R9, 0x1 ;  /* 0x0000000109097836 */ /* 0x000fe20000000000 */
[----:B------:R2:W-:Y:S04]  /*1cc0*/  SYNCS.ARRIVE.TRANS64.A1T0 RZ, [R3+URZ+0xe0], RZ ;  /* 0x0000e0ff03ff79a7 */ /* 0x0005e800081000ff */
[----:B------:R-:W-:-:S04]  /*1cd0*/  ISETP.NE.AND P0, PT, R9, 0x2, PT ;  /* 0x000000020900780c */ /* 0x000fc80003f05270 */
[----:B------:R-:W-:Y:S02]  /*1ce0*/  SEL R9, R9, RZ, P0 ;  /* 0x000000ff09097207 */ /* 0x000fe40000000000 */
[----:B--2---:R-:W-:-:S04]  /*1cf0*/  SEL R3, RZ, 0x1, P0 ;  /* 0x00000001ff037807 */ /* 0x004fc80000000000 */
[----:B------:R-:W-:-:S07]  /*1d00*/  LOP3.LUT R8, R8, R3, RZ, 0x3c, !PT ;  /* 0x0000000308087212 */ /* 0x000fce00078e3cff */
.L_x_23:
[----:B------:R-:W-:Y:S01]  /*1d10*/  UMOV UR6, 0x400 ;  /* 0x0000040000067882 */ /* 0x000fe20000000000 */
[----:B------:R-:W-:Y:S01]  /*1d20*/  SHF.L.U32 R0, R12, 0x1f, RZ ;  /* 0x0000001f0c007819 */ /* 0x000fe200000006ff */
[----:B-1----:R-:W-:Y:S02]  /*1d30*/  ULEA UR6, UR45, UR6, 0x18 ;  /* 0x000000062d067291 */ /* 0x002fe4000f8ec0ff */
[----:B------:R-:W-:Y:S02]  /*1d40*/  UISETP.GE.U32.AND UP0, UPT, UR49, 0xff, UPT ;  /* 0x000000ff3100788c */ /* 0x000fe4000bf06070 */
[----:B------:R-:W-:Y:S02]  /*1d50*/  ULEA UR4, UR7, UR6, 0x3 ;  /* 0x0000000607047291 */ /* 0x000fe4000f8e18ff */
[----:B------:R-:W-:Y:S01]  /*1d60*/  ULEA UR11, UR20, UR48, 0x8 ;  /* 0x00000030140b7291 */ /* 0x000fe2000f8e40ff */
[----:B------:R-:W-:-:S06]  /*1d70*/  UMOV UR13, URZ ;  /* 0x000000ff000d7c82 */ /* 0x000fcc0008000000 */
[----:B------:R1:W2:Y:S01]  /*1d80*/  SYNCS.PHASECHK.TRANS64.TRYWAIT P0, [UR4+0x28], R0 ;  /* 0x00002800ff0075a7 */ /* 0x0002a20008001104 */
[----:B------:R-:W-:-:S04]  /*1d90*/  ULEA.HI UR4, UR16, UR16, URZ, 0x1 ;  /* 0x0000001010047291 */ /* 0x000fc8000f8f08ff */
[----:B------:R-:W-:-:S04]  /*1da0*/  USHF.L.U32 UR4, UR4, 0x7, URZ ;  /* 0x0000000704047899 */ /* 0x000fc800080006ff */
[----:B------:R-:W-:-:S04]  /*1db0*/  ULOP3.LUT UR35, UR4, 0xffffff00, URZ, 0xc0, !UPT ;  /* 0xffffff0004237892 */ /* 0x000fc8000f8ec0ff */
[----:B------:R-:W-:Y:S01]  /*1dc0*/  UIADD3 UR35, UPT, UPT, UR46, UR35, URZ ;  /* 0x000000232e237290 */ /* 0x000fe2000fffe0ff */
[----:B------:R-:W-:Y:S11]  /*1dd0*/  BRA.U !UP0, `(.L_x_25) ;  /* 0x0000000108cc7547 */ /* 0x000ff6000b800000 */
[----:B------:R-:W-:Y:S01]  /*1de0*/  UMOV UR18, UR44 ;  /* 0x0000002c00127c82 */ /* 0x000fe20008000000 */
[----:B------:R-:W-:Y:S01]  /*1df0*/  UMOV UR4, UR7 ;  /* 0x0000000700047c82 */ /* 0x000fe20008000000 */
[----:B------:R-:W-:-:S05]  /*1e00*/  UMOV UR34, URZ ;  /* 0x000000ff00227c82 */ /* 0x000fca0008000000 */
.L_x_31:
[----:B------:R-:W-:Y:S01]  /*1e10*/  ULEA UR33, UR4, UR6, 0x3 ;  /* 0x0000000604217291 */ /* 0x000fe2000f8e18ff */
[----:B------:R-:W-:Y:S01]  /*1e20*/  @P3 MOV R2, 0x10000 ;  /* 0x0001000000023802 */ /* 0x000fe20000000f00 */
[----:B--234-:R-:W-:Y:S10]  /*1e30*/  @P0 BRA `(.L_x_26) ;  /* 0x00000000000c0947 */ /* 0x01cff40003800000 */
[----:B------:R-:W-:-:S04]  /*1e40*/  SHF.L.U32 R3, R12, 0x1f, RZ ;  /* 0x0000001f0c037819 */ /* 0x000fc800000006ff */
[----:B------:R-:W2:Y:S02]  /*1e50*/  SYNCS.PHASECHK.TRANS64.TRYWAIT P0, [UR33+0x28], R3 ;  /* 0x00002803ff0075a7 */ /* 0x000ea40008001121 */
[----:B--2---:R-:W-:Y:S05]  /*1e60*/  @!P0 BRA `(.L_x_27) ;  /* 0x000000a0007c8947 */ /* 0x004fea0003800000 */
.L_x_26:
[----:B------:R2:W-:Y:S01]  /*1e70*/  @P3 SYNCS.ARRIVE.TRANS64 RZ, [UR33], R2 ;  /* 0x00000002ffff39a7 */ /* 0x0005e20008000021 */
[----:B------:R-:W-:Y:S02]  /*1e80*/  ULOP3.LUT UR5, UR25, 0x2, URZ, 0xfc, !UPT ;  /* 0x0000000219057892 */ /* 0x000fe4000f8efcff */
[----:B------:R-:W-:Y:S02]  /*1e90*/  UIADD3 UR18, UPT, UPT, UR18, 0x1, URZ ;  /* 0x0000000112127890 */ /* 0x000fe4000fffe0ff */
[----:B------:R-:W-:Y:S02]  /*1ea0*/  UISETP.NE.AND UP0, UPT, UR5, 0x2, UPT ;  /* 0x000000020500788c */ /* 0x000fe4000bf05270 */
[----:B------:R-:W-:-:S07]  /*1eb0*/  UISETP.NE.AND UP2, UPT, UR18, 0x1, UPT ;  /* 0x000000011200788c */ /* 0x000fce000bf45270 */
[----:B------:R-:W-:Y:S05]  /*1ec0*/  BRA.U UP0, `(.L_x_28) ;  /* 0x0000000100047547 */ /* 0x000fea000b800000 */
[----:B------:R-:W-:Y:S05]  /*1ed0*/  BPT.TRAP 0x1 ;  /* 0x000000040000795c */ /* 0x000fea0000300000 */
.L_x_28:
[----:B------:R-:W-:Y:S04]  /*1ee0*/  BSSY.RECONVERGENT B0, `(.L_x_29) ;  /* 0x0000003000007945 */ /* 0x000fe80003800200 */
[----:B------:R-:W-:Y:S05]  /*1ef0*/  @!P2 BRA `(.L_x_30) ;  /* 0x000000000004a947 */ /* 0x000fea0003800000 */
[----:B------:R-:W-:Y:S05]  /*1f00*/  BPT.TRAP 0x1 ;  /* 0x000000040000795c */ /* 0x000fea0000300000 */
.L_x_30:
[----:B------:R-:W-:Y:S05]  /*1f10*/  BSYNC.RECONVERGENT B0 ;  /* 0x0000000000007941 */ /* 0x000fea0003800200 */
.L_x_29:
[----:B------:R-:W-:Y:S02]  /*1f20*/  UIADD3 UR5, UPT, UPT, UR4, 0x1, URZ ;  /* 0x0000000104057890 */ /* 0x000fe4000fffe0ff */
[----:B------:R-:W-:Y:S02]  /*1f30*/  USHF.L.U32 UR4, UR4, 0xe, URZ ;  /* 0x0000000e04047899 */ /* 0x000fe400080006ff */
[----:B------:R-:W-:Y:S02]  /*1f40*/  UISETP.NE.AND UP0, UPT, UR5, 0x5, UPT ;  /* 0x000000050500788c */ /* 0x000fe4000bf05270 */
[----:B------:R-:W-:Y:S02]  /*1f50*/  UIADD3 UR16, UP1, UPT, UR30, 0x80, URZ ;  /* 0x000000801e107890 */ /* 0x000fe4000ff3e0ff */
[----:B------:R-:W-:Y:S02]  /*1f60*/  USEL UR8, URZ, 0x1, UP0 ;  /* 0x00000001ff087887 */ /* 0x000fe40008000000 */
[----:B------:R-:W-:-:S02]  /*1f70*/  USEL UR7, UR5, URZ, UP0 ;  /* 0x000000ff05077287 */ /* 0x000fc40008000000 */
[----:B------:R-:W-:Y:S02]  /*1f80*/  ULOP3.LUT UR32, UR27, UR4, URZ, 0xfc, !UPT ;  /* 0x000000041b207292 */ /* 0x000fe4000f8efcff */
[----:B------:R-:W-:Y:S01]  /*1f90*/  ULEA UR5, UR7, UR6, 0x3 ;  /* 0x0000000607057291 */ /* 0x000fe2000f8e18ff */
[----:B------:R-:W-:Y:S01]  /*1fa0*/  LOP3.LUT R12, R12, UR8, RZ, 0x3c, !PT ;  /* 0x000000080c0c7c12 */ /* 0x000fe2000f8e3cff */
[----:B------:R-:W-:Y:S02]  /*1fb0*/  UIADD3 UR14, UP0, UPT, UR30, 0x180, URZ ;  /* 0x000001801e0e7890 */ /* 0x000fe4000ff1e0ff */
[----:B------:R-:W-:Y:S01]  /*1fc0*/  ULOP3.LUT UR8, UR26, UR4, URZ, 0xfc, !UPT ;  /* 0x000000041a087292 */ /* 0x000fe2000f8efcff */
[----:B-1----:R-:W-:Y:S01]  /*1fd0*/  SHF.L.U32 R0, R12, 0x1f, RZ ;  /* 0x0000001f0c007819 */ /* 0x002fe200000006ff */
[----:B------:R-:W-:Y:S02]  /*1fe0*/  ULOP3.LUT UR33, UR33, 0xfefffff8, URZ, 0xc0, !UPT ;  /* 0xfefffff821217892 */ /* 0x000fe4000f8ec0ff */
[----:B------:R-:W-:Y:S01]  /*1ff0*/  UIADD3.X UR17, UPT, UPT, URZ, UR31, URZ, UP1, !UPT ;  /* 0x0000001fff117290 */ /* 0x000fe20008ffe4ff */
[----:B------:R3:W4:Y:S01]  /*2000*/  SYNCS.PHASECHK.TRANS64.TRYWAIT P0, [UR5+0x28], R0 ;  /* 0x00002800ff0075a7 */ /* 0x0007220008001105 */
[----:B------:R-:W-:-:S02]  /*2010*/  UIADD3 UR32, UPT, UPT, UR6, 0xc400, UR32 ;  /* 0x0000c40006207890 */ /* 0x000fc4000fffe020 */
[----:B------:R-:W-:Y:S02]  /*2020*/  UPRMT UR5, URZ, 0x5410, UR24 ;  /* 0x00005410ff057896 */ /* 0x000fe40008000018 */
[----:B------:R-:W-:Y:S02]  /*2030*/  UIADD3 UR8, UPT, UPT, UR6, 0x20400, UR8 ;  /* 0x0002040006087890 */ /* 0x000fe4000fffe008 */
[----:B------:R-:W-:Y:S02]  /*2040*/  UIADD3.X UR15, UPT, UPT, URZ, UR31, URZ, UP0, !UPT ;  /* 0x0000001fff0f7290 */ /* 0x000fe400087fe4ff */
[----:B------:R-:W-:Y:S01]  /*2050*/  UPRMT UR4, URZ, 0x5410, UR21 ;  /* 0x00005410ff047896 */ /* 0x000fe20008000015 */
[----:B------:R-:W-:Y:S01]  /*2060*/  UMOV UR22, 0x0 ;  /* 0x0000000000167882 */ /* 0x000fe20000000000 */
[----:B------:R-:W-:Y:S01]  /*2070*/  UMOV UR23, 0x10000000 ;  /* 0x1000000000177882 */ /* 0x000fe20000000000 */
[----:B------:R-:W-:Y:S01]  /*2080*/  UMOV UR10, UR34 ;  /* 0x00000022000a7c82 */ /* 0x000fe20008000000 */
[----:B------:R-:W-:Y:S01]  /*2090*/  UMOV UR12, UR36 ;  /* 0x00000024000c7c82 */ /* 0x000fe20008000000 */
[----:B------:R-:W-:Y:S01]  /*20a0*/  UMOV UR9, UR33 ;  /* 0x0000002100097c82 */ /* 0x000fe20008000000 */
[----:B------:R1:W-:Y:S01]  /*20b0*/  UTMALDG.3D.MULTICAST.2CTA [UR32], [UR16], UR5, desc[UR22] ;  /* 0x00001620100073b4 */ /* 0x0003e20008211805 */
[----:B------:R-:W-:-:S02]  /*20c0*/  UMOV UR13, UR29 ;  /* 0x0000001d000d7c82 */ /* 0x000fc40008000000 */
[----:B------:R2:W-:Y:S01]  /*20d0*/  UTMALDG.3D.MULTICAST.2CTA [UR8], [UR14], UR4, desc[UR22] ;  /* 0x000016080e0073b4 */ /* 0x0005e20008211804 */
[----:B-1----:R-:W-:Y:S01]  /*20e0*/  UIADD3 UR34, UPT, UPT, UR34, 0x80, URZ ;  /* 0x0000008022227890 */ /* 0x002fe2000fffe0ff */
[----:B--2---:R-:W-:Y:S01]  /*20f0*/  UMOV UR4, UR7 ;  /* 0x0000000700047c82 */ /* 0x004fe20008000000 */
[----:B------:R-:W-:Y:S10]  /*2100*/  BRA.U UP2, `(.L_x_31) ;  /* 0xfffffffd02407547 */ /* 0x000ff4000b83ffff */
.L_x_25:
[----:B------:R-:W-:Y:S01]  /*2110*/  ULEA UR4, UR7, UR6, 0x3 ;  /* 0x0000000607047291 */ /* 0x000fe2000f8e18ff */
[----:B-1-3--:R-:W-:Y:S01]  /*2120*/  SHF.L.U32 R0, R12, 0x1f, RZ ;  /* 0x0000001f0c007819 */ /* 0x00afe200000006ff */
[----:B------:R-:W-:Y:S01]  /*2130*/  @!P1 SYNCS.ARRIVE.TRANS64.A1T0 RZ, [UR6+0x98], RZ ;  /* 0x000098ffffff99a7 */ /* 0x000fe20008100006 */
[----:B------:R-:W-:-:S06]  /*2140*/  UISETP.GT.AND UP0, UPT, UR43, UR41, UPT ;  /* 0x000000292b00728c */ /* 0x000fcc000bf04270 */
[----:B--2-4-:R1:W2:Y:S03]  /*2150*/  SYNCS.PHASECHK.TRANS64.TRYWAIT P0, [UR4+0x28], R0 ;  /* 0x00002800ff0075a7 */ /* 0x0142a60008001104 */
[----:B------:R-:W-:Y:S05]  /*2160*/  BRA.U !UP0, `(.L_x_32) ;  /* 0x0000000108cc7547 */ /* 0x000fea000b800000 */
[----:B------:R-:W-:Y:S01]  /*2170*/  UIADD3 UR28, UPT, UPT, UR47, UR13, URZ ;  /* 0x0000000d2f1c7290 */ /* 0x000fe2000fffe0ff */
[----:B------:R-:W-:-:S11]  /*2180*/  UMOV UR4, UR7 ;  /* 0x0000000700047c82 */ /* 0x000fd60008000000 */
.L_x_38:
[----:B------:R-:W-:Y:S01]  /*2190*/  ULEA UR17, UR4, UR6, 0x3 ;  /* 0x0000000604117291 */ /* 0x000fe2000f8e18ff */
[----:B--2---:R-:W-:Y:S01]  /*21a0*/  @P3 MOV R2, 0x10000 ;  /* 0x0001000000023802 */ /* 0x004fe20000000f00 */
[----:B--2-4-:R-:W-:Y:S10]  /*21b0*/  @P0 BRA `(.L_x_33) ;  /* 0x00000000000c0947 */ /* 0x014ff40003800000 */
[----:B------:R-:W-:-:S04]  /*21c0*/  SHF.L.U32 R3, R12, 0x1f, RZ ;  /* 0x0000001f0c037819 */ /* 0x000fc800000006ff */
[----:B------:R-:W2:Y:S02]  /*21d0*/  SYNCS.PHASECHK.TRANS64.TRYWAIT P0, [UR17+0x28], R3 ;  /* 0x00002803ff0075a7 */ /* 0x000ea40008001111 */
[----:B--2---:R-:W-:Y:S05]  /*21e0*/  @!P0 BRA `(.L_x_34) ;  /* 0x0000009c00b48947 */ /* 0x004fea0003800000 */
.L_x_33:
[----:B------:R2:W-:Y:S01]  /*21f0*/  @P3 SYNCS.ARRIVE.TRANS64 RZ, [UR17], R2 ;  /* 0x00000002ffff39a7 */ /* 0x0005e20008000011 */
[----:B------:R-:W-:-:S04]  /*2200*/  ULOP3.LUT UR5, UR25, 0x2, URZ, 0xfc, !UPT ;  /* 0x0000000219057892 */ /* 0x000fc8000f8efcff */
[----:B------:R-:W-:-:S09]  /*2210*/  UISETP.NE.AND UP0, UPT, UR5, 0x2, UPT ;  /* 0x000000020500788c */ /* 0x000fd2000bf05270 */
[----:B------:R-:W-:Y:S05]  /*2220*/  BRA.U UP0, `(.L_x_35) ;  /* 0x0000000100047547 */ /* 0x000fea000b800000 */
[----:B------:R-:W-:Y:S05]  /*2230*/  BPT.TRAP 0x1 ;  /* 0x000000040000795c */ /* 0x000fea0000300000 */
.L_x_35:
[----:B------:R-:W-:Y:S04]  /*2240*/  BSSY.RECONVERGENT B0, `(.L_x_36) ;  /* 0x0000003000007945 */ /* 0x000fe80003800200 */
[----:B------:R-:W-:Y:S05]  /*2250*/  @!P2 BRA `(.L_x_37) ;  /* 0x000000000004a947 */ /* 0x000fea0003800000 */
[----:B------:R-:W-:Y:S05]  /*2260*/  BPT.TRAP 0x1 ;  /* 0x000000040000795c */ /* 0x000fea0000300000 */
.L_x_37:
[----:B------:R-:W-:Y:S05]  /*2270*/  BSYNC.RECONVERGENT B0 ;  /* 0x0000000000007941 */ /* 0x000fea0003800200 */
.L_x_36:
[----:B------:R-:W-:Y:S02]  /*2280*/  UIADD3 UR5, UPT, UPT, UR4, 0x1, URZ ;  /* 0x0000000104057890 */ /* 0x000fe4000fffe0ff */
[----:B------:R-:W-:Y:S02]  /*2290*/  USHF.L.U32 UR4, UR4, 0xe, URZ ;  /* 0x0000000e04047899 */ /* 0x000fe400080006ff */
[----:B------:R-:W-:Y:S02]  /*22a0*/  UISETP.NE.AND UP0, UPT, UR5, 0x5, UPT ;  /* 0x000000050500788c */ /* 0x000fe4000bf05270 */
[----:B------:R-:W-:Y:S02]  /*22b0*/  USHF.L.U32 UR18, UR13, 0x7, URZ ;  /* 0x000000070d127899 */ /* 0x000fe400080006ff */
[----:B------:R-:W-:Y:S02]  /*22c0*/  USEL UR8, URZ, 0x1, UP0 ;  /* 0x00000001ff087887 */ /* 0x000fe40008000000 */
[----:B------:R-:W-:-:S02]  /*22d0*/  USEL UR7, UR5, URZ, UP0 ;  /* 0x000000ff05077287 */ /* 0x000fc40008000000 */
[----:B------:R-:W-:Y:S02]  /*22e0*/  UIADD3 UR22, UP0, UPT, UR30, 0x180, URZ ;  /* 0x000001801e167890 */ /* 0x000fe4000ff1e0ff */
[----:B------:R-:W-:Y:S01]  /*22f0*/  ULEA UR5, UR7, UR6, 0x3 ;  /* 0x0000000607057291 */ /* 0x000fe2000f8e18ff */
[----:B------:R-:W-:Y:S01]  /*2300*/  LOP3.LUT R12, R12, UR8, RZ, 0x3c, !PT ;  /* 0x000000080c0c7c12 */ /* 0x000fe2000f8e3cff */
[----:B------:R-:W-:Y:S02]  /*2310*/  UIADD3 UR13, UPT, UPT, UR13, 0x1, URZ ;  /* 0x000000010d0d7890 */ /* 0x000fe4000fffe0ff */
[----:B------:R-:W-:Y:S01]  /*2320*/  UIADD3 UR14, UP1, UPT, UR30, 0x80, URZ ;  /* 0x000000801e0e7890 */ /* 0x000fe2000ff3e0ff */
[----:B-1----:R-:W-:Y:S01]  /*2330*/  SHF.L.U32 R0, R12, 0x1f, RZ ;  /* 0x0000001f0c007819 */ /* 0x002fe200000006ff */
[----:B------:R-:W-:Y:S02]  /*2340*/  ULOP3.LUT UR16, UR27, UR4, URZ, 0xfc, !UPT ;  /* 0x000000041b107292 */ /* 0x000fe4000f8efcff */
[----:B------:R-:W-:Y:S01]  /*2350*/  UIADD3.X UR23, UPT, UPT, URZ, UR31, URZ, UP0, !UPT ;  /* 0x0000001fff177290 */ /* 0x000fe200087fe4ff */
[----:B------:R3:W4:Y:S01]  /*2360*/  SYNCS.PHASECHK.TRANS64.TRYWAIT P0, [UR5+0x28], R0 ;  /* 0x00002800ff0075a7 */ /* 0x0007220008001105 */
[----:B------:R-:W-:-:S02]  /*2370*/  ULOP3.LUT UR8, UR26, UR4, URZ, 0xfc, !UPT ;  /* 0x000000041a087292 */ /* 0x000fc4000f8efcff */
[----:B------:R-:W-:Y:S02]  /*2380*/  UISETP.NE.AND UP0, UPT, UR13, UR28, UPT ;  /* 0x0000001c0d00728c */ /* 0x000fe4000bf05270 */
[----:B------:R-:W-:Y:S02]  /*2390*/  ULOP3.LUT UR17, UR17, 0xfefffff8, URZ, 0xc0, !UPT ;  /* 0xfefffff811117892 */ /* 0x000fe4000f8ec0ff */
[----:B------:R-:W-:Y:S02]  /*23a0*/  UIADD3 UR16, UPT, UPT, UR6, 0xc400, UR16 ;  /* 0x0000c40006107890 */ /* 0x000fe4000fffe010 */
[----:B------:R-:W-:Y:S02]  /*23b0*/  UIADD3.X UR15, UPT, UPT, URZ, UR31, URZ, UP1, !UPT ;  /* 0x0000001fff0f7290 */ /* 0x000fe40008ffe4ff */
[----:B------:R-:W-:Y:S02]  /*23c0*/  UPRMT UR5, URZ, 0x5410, UR24 ;  /* 0x00005410ff057896 */ /* 0x000fe40008000018 */
[----:B------:R-:W-:-:S02]  /*23d0*/  UIADD3 UR8, UPT, UPT, UR6, 0x20400, UR8 ;  /* 0x0002040006087890 */ /* 0x000fc4000fffe008 */
[----:B------:R-:W-:Y:S01]  /*23e0*/  UPRMT UR4, URZ, 0x5410, UR21 ;  /* 0x00005410ff047896 */ /* 0x000fe20008000015 */
[----:B------:R-:W-:Y:S01]  /*23f0*/  UMOV UR32, 0x0 ;  /* 0x0000000000207882 */ /* 0x000fe20000000000 */
[----:B------:R-:W-:Y:S01]  /*2400*/  UMOV UR33, 0x10000000 ;  /* 0x1000000000217882 */ /* 0x000fe20000000000 */
[----:B------:R-:W-:Y:S01]  /*2410*/  UMOV UR19, UR35 ;  /* 0x0000002300137c82 */ /* 0x000fe20008000000 */
[----:B------:R-:W-:Y:S01]  /*2420*/  UMOV UR20, UR36 ;  /* 0x0000002400147c82 */ /* 0x000fe20008000000 */
[----:B------:R-:W-:Y:S01]  /*2430*/  UMOV UR12, UR36 ;  /* 0x00000024000c7c82 */ /* 0x000fe20008000000 */
[----:B------:R-:W-:Y:S01]  /*2440*/  UMOV UR9, UR17 ;  /* 0x0000001100097c82 */ /* 0x000fe20008000000 */
[----:B------:R-:W-:Y:S01]  /*2450*/  UMOV UR10, UR18 ;  /* 0x00000012000a7c82 */ /* 0x000fe20008000000 */
[----:B------:R-:W-:Y:S01]  /*2460*/  UTMALDG.3D.MULTICAST.2CTA [UR16], [UR14], UR5, desc[UR32] ;  /* 0x000020100e0073b4 */ /* 0x000fe20008211805 */
[----:B------:R1:W-:Y:S02]  /*2470*/  UTMALDG.3D.MULTICAST.2CTA [UR8], [UR22], UR4, desc[UR32] ;  /* 0x00002008160073b4 */ /* 0x0003e40008211804 */
[----:B-1----:R-:W-:Y:S01]  /*2480*/  UMOV UR4, UR7 ;  /* 0x0000000700047c82 */ /* 0x002fe20008000000 */
[----:B---3--:R-:W-:Y:S05]  /*2490*/  BRA.U UP0, `(.L_x_38) ;  /* 0xfffffffd003c7547 */ /* 0x008fea000b83ffff */
.L_x_32:
[C---:B------:R-:W-:Y:S01]  /*24a0*/  LEA R3, R11.reuse, UR6, 0x3 ;  /* 0x000000060b037c11 */ /* 0x040fe2000f8e18ff */
[----:B------:R-:W-:Y:S01]  /*24b0*/  NOP ;  /* 0x0000000000007918 */ /* 0x000fe20000000000 */
[----:B-1----:R-:W-:Y:S02]  /*24c0*/  SHF.L.U32 R0, R10, 0x1f, RZ ;  /* 0x0000001f0a007819 */ /* 0x002fe400000006ff */
[----:B------:R-:W-:Y:S02]  /*24d0*/  LEA R5, R11, UR6, 0x4 ;  /* 0x000000060b057c11 */ /* 0x000fe4000f8e20ff */
[----:B--2-4-:R-:W1:Y:S02]  /*24e0*/  SYNCS.PHASECHK.TRANS64.TRYWAIT P0, [R3+URZ+0xa0], R0 ;  /* 0x0000a000030075a7 */ /* 0x014e6400080011ff */
[----:B-1----:R-:W-:Y:S05]  /*24f0*/  @!P0 BRA `(.L_x_39) ;  /* 0x0000009c00088947 */ /* 0x002fea0003800000 */
.L_x_148:
[----:B------:R-:W2:Y:S01]  /*2500*/  LDS.128 R4, [R5+0x110] ;  /* 0x0001100005047984 */ /* 0x000ea20000000c00 */
[----:B------:R-:W-:Y:S01]  /*2510*/  UISETP.GE.AND UP0, UPT, UR42, 0x1, UPT ;  /* 0x000000012a00788c */ /* 0x000fe2000bf06270 */
[----:B------:R-:W-:Y:S01]  /*2520*/  @!PT LDS RZ, [RZ] ;  /* 0x00000000fffff984 */ /* 0x000fe20000000800 */
[----:B------:R-:W-:Y:S01]  /*2530*/  @!PT LDS RZ, [RZ] ;  /* 0x00000000fffff984 */ /* 0x000fe20000000800 */
[----:B------:R-:W-:Y:S01]  /*2540*/  @!PT LDS RZ, [RZ] ;  /* 0x00000000fffff984 */ /* 0x000fe20000000800 */
[----:B------:R-:W-:Y:S01]  /*2550*/  @!PT LDS RZ, [RZ] ;  /* 0x00000000fffff984 */ /* 0x000fe20000000800 */
[----:B------:R3:W-:Y:S06]  /*2560*/  MEMBAR.ALL.CTA ;  /* 0x0000000000007992 */ /* 0x0007ec0000008000 */
[----:B---3--:R-:W3:Y:S01]  /*2570*/  FENCE.VIEW.ASYNC.S ;  /* 0x00000000000073c6 */ /* 0x008ee20000000000 */
[----:B--2---:R-:W-:-:S13]  /*2580*/  LOP3.LUT P0, RZ, R6, 0x1, RZ, 0xc0, !PT ;  /* 0x0000000106ff7812 */ /* 0x004fda000780c0ff */
[----:B---3--:R-:W-:Y:S01]  /*2590*/  VOTEU.ANY UP1, P0 ;  /* 0x0000000000ff7886 */ /* 0x008fe20000020100 */
[----:B------:R-:W-:-:S13]  /*25a0*/  PLOP3.LUT P0, PT, PT, PT, UP1, 0x80, 0x8 ;  /* 0x000000000008781c */ /* 0x000fda0003f0f018 */
[----:B-1----:R-:W-:Y:S02]  /*25b0*/  @P0 LOP3.LUT R0, R5, 0xffff, RZ, 0xc0, !PT ;  /* 0x0000ffff05000812 */ /* 0x002fe400078ec0ff */
[----:B------:R-:W-:Y:S02]  /*25c0*/  @P0 MOV R2, R4 ;  /* 0x0000000400020202 */ /* 0x000fe40000000f00 */
[----:B------:R-:W-:Y:S01]  /*25d0*/  @P0 R2UR UR5, R0 ;  /* 0x00000000000502ca */ /* 0x000fe200000e0000 */
[----:B------:R-:W-:Y:S01]  /*25e0*/  VIADD R0, R3, 0xb0 ;  /* 0x000000b003007836 */ /* 0x000fe20000000000 */
[----:B------:R-:W-:Y:S02]  /*25f0*/  @P0 SHF.R.U32.HI R4, RZ, 0x10, R5 ;  /* 0x00000010ff040819 */ /* 0x000fe40000011605 */
[----:B------:R-:W-:Y:S02]  /*2600*/  @P0 R2UR UR8, R2 ;  /* 0x00000000020802ca */ /* 0x000fe400000e0000 */
[----:B------:R-:W-:-:S02]  /*2610*/  PRMT R0, RZ, 0x654, R0 ;  /* 0x00000654ff007816 */ /* 0x000fc40000000000 */
[----:B------:R-:W-:Y:S02]  /*2620*/  @P0 R2UR UR4, R4 ;  /* 0x00000000040402ca */ /* 0x000fe400000e0000 */
[----:B------:R1:W-:Y:S03]  /*2630*/  SYNCS.ARRIVE.TRANS64.RED.A1T0 RZ, [R0+URZ], RZ ;  /* 0x000000ff00ff79a7 */ /* 0x0003e600081004ff */
[----:B------:R-:W-:-:S04]  /*2640*/  @UP1 UMOV UR37, UR5 ;  /* 0x0000000500251c82 */ /* 0x000fc80008000000 */
[----:B------:R-:W-:-:S04]  /*2650*/  @UP1 UMOV UR38, UR8 ;  /* 0x0000000800261c82 */ /* 0x000fc80008000000 */
[----:B------:R-:W-:Y:S01]  /*2660*/  @UP1 UMOV UR36, UR4 ;  /* 0x0000000400241c82 */ /* 0x000fe20008000000 */
[----:B------:R-:W-:Y:S05]  /*2670*/  BRA.U !UP0, `(.L_x_40) ;  /* 0x0000000108d47547 */ /* 0x000fea000b800000 */
[----:B------:R-:W2:Y:S01]  /*2680*/  LDCU.128 UR12, c[0x0][0xb10] ;  /* 0x00016200ff0c77ac */ /* 0x000ea20008000c00 */
[----:B------:R-:W3:Y:S01]  /*2690*/  LDCU UR28, c[0x0][0xb20] ;  /* 0x00016400ff1c77ac */ /* 0x000ee20008000800 */
[----:B------:R-:W4:Y:S01]  /*26a0*/  LDCU UR20, c[0x0][0xb0c] ;  /* 0x00016180ff1477ac */ /* 0x000f220008000800 */
[----:B------:R-:W1:Y:S01]  /*26b0*/  LDCU.64 UR10, c[0x0][0xb28] ;  /* 0x00016500ff0a77ac */ /* 0x000e620008000a00 */
[----:B------:R-:W-:Y:S02]  /*26c0*/  UISETP.NE.AND UP3, UPT, UR42, 0x1, UPT ;  /* 0x000000012a00788c */ /* 0x000fe4000bf65270 */
[----:B--2---:R-:W-:Y:S02]  /*26d0*/  UIMAD.WIDE.U32 UR8, UR39, UR15, URZ ;  /* 0x0000000f270872a5 */ /* 0x004fe4000f8e00ff */
[----:B------:R-:W-:Y:S02]  /*26e0*/  UIMAD.WIDE.U32 UR4, UR40, UR12, URZ ;  /* 0x0000000c280472a5 */ /* 0x000fe4000f8e00ff */
[----:B------:R-:W-:-:S02]  /*26f0*/  UISETP.NE.AND UP0, UPT, UR14, 0x1, UPT ;  /* 0x000000010e00788c */ /* 0x000fc4000bf05270 */
[----:B------:R-:W-:Y:S01]  /*2700*/  UIMAD.WIDE.U32 UR22, UR37, UR15, URZ ;  /* 0x0000000f251672a5 */ /* 0x000fe2000f8e00ff */
[----:B------:R-:W-:Y:S02]  /*2710*/  UMOV UR8, UR9 ;  /* 0x0000000900087c82 */ /* 0x000fe40008000000 */
[----:B------:R-:W-:Y:S01]  /*2720*/  UMOV UR4, UR5 ;  /* 0x0000000500047c82 */ /* 0x000fe20008000000 */
[----:B---3--:R-:W-:Y:S02]  /*2730*/  USHF.R.U32.HI UR8, URZ, UR28, UR8 ;  /* 0x0000001cff087299 */ /* 0x008fe40008011608 */
[----:B----4-:R-:W-:Y:S02]  /*2740*/  UISETP.NE.AND UP2, UPT, UR20, 0x1, UPT ;  /* 0x000000011400788c */ /* 0x010fe4000bf45270 */
[----:B------:R-:W-:Y:S02]  /*2750*/  USHF.R.U32.HI UR4, URZ, UR13, UR4 ;  /* 0x0000000dff047299 */ /* 0x000fe40008011604 */
[----:B------:R-:W-:-:S02]  /*2760*/  USEL UR5, UR39, UR8, !UP0 ;  /* 0x0000000827057287 */ /* 0x000fc4000c000000 */
[----:B------:R-:W-:Y:S02]  /*2770*/  USEL UR8, UR40, UR4, !UP2 ;  /* 0x0000000428087287 */ /* 0x000fe4000d000000 */
[----:B-1----:R-:W-:Y:S01]  /*2780*/  UIMAD.WIDE.U32 UR16, UR5, UR10, URZ ;  /* 0x0000000a051072a5 */ /* 0x002fe2000f8e00ff */
[----:B------:R-:W-:Y:S01]  /*2790*/  UMOV UR4, UR23 ;  /* 0x0000001700047c82 */ /* 0x000fe20008000000 */
[----:B------:R-:W-:Y:S02]  /*27a0*/  UIMAD.WIDE.U32 UR18, UR38, UR12, URZ ;  /* 0x0000000c261272a5 */ /* 0x000fe4000f8e00ff */
[----:B------:R-:W-:-:S03]  /*27b0*/  UIMAD.WIDE.U32 UR22, UR8, UR10, URZ ;  /* 0x0000000a081672a5 */ /* 0x000fc6000f8e00ff */
[----:B------:R-:W-:Y:S01]  /*27c0*/  UMOV UR16, UR17 ;  /* 0x0000001100107c82 */ /* 0x000fe20008000000 */
[----:B------:R-:W-:Y:S02]  /*27d0*/  USHF.R.U32.HI UR4, URZ, UR28, UR4 ;  /* 0x0000001cff047299 */ /* 0x000fe40008011604 */
[----:B------:R-:W-:Y:S01]  /*27e0*/  @UP3 USHF.R.U32.HI UR5, URZ, UR11, UR16 ;  /* 0x0000000bff053299 */ /* 0x000fe20008011610 */
[----:B------:R-:W-:Y:S01]  /*27f0*/  UMOV UR18, UR19 ;  /* 0x0000001300127c82 */ /* 0x000fe20008000000 */
[----:B------:R-:W-:Y:S01]  /*2800*/  UMOV UR22, UR23 ;  /* 0x0000001700167c82 */ /* 0x000fe20008000000 */
[----:B------:R-:W-:Y:S02]  /*2810*/  USHF.R.U32.HI UR13, URZ, UR13, UR18 ;  /* 0x0000000dff0d7299 */ /* 0x000fe40008011612 */
[----:B------:R-:W-:Y:S02]  /*2820*/  USEL UR4, UR37, UR4, !UP0 ;  /* 0x0000000425047287 */ /* 0x000fe4000c000000 */
[----:B------:R-:W-:-:S02]  /*2830*/  @UP3 USHF.R.U32.HI UR8, URZ, UR11, UR22 ;  /* 0x0000000bff083299 */ /* 0x000fc40008011616 */
[----:B------:R-:W-:Y:S02]  /*2840*/  UIMAD UR9, UR42, UR5, URZ ;  /* 0x000000052a0972a4 */ /* 0x000fe4000f8e02ff */
[----:B------:R-:W-:Y:S02]  /*2850*/  USEL UR5, UR38, UR13, !UP2 ;  /* 0x0000000d26057287 */ /* 0x000fe4000d000000 */
[----:B------:R-:W-:Y:S02]  /*2860*/  UIMAD UR12, UR42, UR8, URZ ;  /* 0x000000082a0c72a4 */ /* 0x000fe4000f8e02ff */
[----:B------:R-:W-:Y:S02]  /*2870*/  UISETP.GE.AND UP0, UPT, UR4, UR9, UPT ;  /* 0x000000090400728c */ /* 0x000fe4000bf06270 */
[----:B------:R-:W-:Y:S02]  /*2880*/  UIMAD.WIDE.U32 UR16, UR4, UR10, URZ ;  /* 0x0000000a041072a5 */ /* 0x000fe4000f8e00ff */
[----:B------:R-:W-:-:S02]  /*2890*/  UISETP.GE.OR UP0, UPT, UR5, UR12, UP0 ;  /* 0x0000000c0500728c */ /* 0x000fc40008706670 */
        /* <DEDUP_REMOVED lines=19> */
.L_x_40:
[----:B------:R-:W2:Y:S02]  /*29d0*/  LDCU UR4, c[0x0][0xb30] ;  /* 0x00016600ff0477ac */ /* 0x000ea40008000800 */
[----:B--2---:R-:W-:-:S09]  /*29e0*/  UISETP.NE.AND UP0, UPT, UR4, 0x1, UPT ;  /* 0x000000010400788c */ /* 0x004fd2000bf05270 */
[----:B------:R-:W-:Y:S05]  /*29f0*/  BRA.U UP0, `(.L_x_41) ;  /* 0x0000000100447547 */ /* 0x000fea000b800000 */
[----:B------:R-:W2:Y:S01]  /*2a00*/  LDCU.128 UR12, c[0x0][0xb10] ;  /* 0x00016200ff0c77ac */ /* 0x000ea20008000c00 */
[----:B------:R-:W3:Y:S01]  /*2a10*/  LDCU UR10, c[0x0][0xb0c] ;  /* 0x00016180ff0a77ac */ /* 0x000ee20008000800 */
[----:B------:R-:W4:Y:S01]  /*2a20*/  LDCU UR11, c[0x0][0xb20] ;  /* 0x00016400ff0b77ac */ /* 0x000f220008000800 */
[----:B--2---:R-:W-:Y:S02]  /*2a30*/  UIMAD.WIDE.U32 UR8, UR38, UR12, URZ ;  /* 0x0000000c260872a5 */ /* 0x004fe4000f8e00ff */
[----:B------:R-:W-:Y:S02]  /*2a40*/  UIMAD.WIDE.U32 UR4, UR37, UR15, URZ ;  /* 0x0000000f250472a5 */ /* 0x000fe4000f8e00ff */
[----:B---3--:R-:W-:Y:S02]  /*2a50*/  UISETP.NE.AND UP2, UPT, UR10, 0x1, UPT ;  /* 0x000000010a00788c */ /* 0x008fe4000bf45270 */
[----:B------:R-:W-:Y:S01]  /*2a60*/  UISETP.NE.AND UP0, UPT, UR14, 0x1, UPT ;  /* 0x000000010e00788c */ /* 0x000fe2000bf05270 */
[----:B------:R-:W-:-:S02]  /*2a70*/  UMOV UR8, UR9 ;  /* 0x0000000900087c82 */ /* 0x000fc40008000000 */
[----:B------:R-:W-:Y:S01]  /*2a80*/  UMOV UR4, UR5 ;  /* 0x0000000500047c82 */ /* 0x000fe20008000000 */
[----:B------:R-:W-:Y:S02]  /*2a90*/  USHF.R.U32.HI UR13, URZ, UR13, UR8 ;  /* 0x0000000dff0d7299 */ /* 0x000fe40008011608 */
[----:B----4-:R-:W-:Y:S02]  /*2aa0*/  USHF.R.U32.HI UR4, URZ, UR11, UR4 ;  /* 0x0000000bff047299 */ /* 0x010fe40008011604 */
[----:B------:R-:W-:Y:S02]  /*2ab0*/  USEL UR5, UR38, UR13, !UP2 ;  /* 0x0000000d26057287 */ /* 0x000fe4000d000000 */
[----:B------:R-:W-:-:S04]  /*2ac0*/  USEL UR4, UR37, UR4, !UP0 ;  /* 0x0000000425047287 */ /* 0x000fc8000c000000 */
[----:B------:R-:W-:Y:S02]  /*2ad0*/  UIADD3 UR8, UPT, UPT, UR5, -UR4, URZ ;  /* 0x8000000405087290 */ /* 0x000fe4000fffe0ff */
[----:B------:R-:W-:Y:S02]  /*2ae0*/  UIADD3 UR4, UPT, UPT, -UR5, UR4, URZ ;  /* 0x0000000405047290 */ /* 0x000fe4000fffe1ff */
[----:B------:R-:W-:Y:S02]  /*2af0*/  UIMAD UR37, UR8, UR14, UR37 ;  /* 0x0000000e082572a4 */ /* 0x000fe4000f8e0225 */
[----:B------:R-:W-:-:S12]  /*2b00*/  UIMAD UR38, UR4, UR10, UR38 ;  /* 0x0000000a042672a4 */ /* 0x000fd8000f8e0226 */
.L_x_41:
[----:B------:R-:W-:Y:S01]  /*2b10*/  VIADD R11, R11, 0x1 ;  /* 0x000000010b0b7836 */ /* 0x000fe20000000000 */
[----:B------:R-:W-:Y:S01]  /*2b20*/  R2UR UR4, R164 ;  /* 0x00000000a40472ca */ /* 0x000fe200000e0000 */
[----:B------:R-:W-:Y:S01]  /*2b30*/  UIADD3 UR16, UPT, UPT, UR38, UR61, URZ ;  /* 0x0000003d26107290 */ /* 0x000fe2000fffe0ff */
[----:B------:R-:W-:Y:S02]  /*2b40*/  PLOP3.LUT P1, PT, PT, PT, PT, 0x80, 0x8 ;  /* 0x000000000008781c */ /* 0x000fe40003f2f070 */
[----:B------:R-:W-:-:S04]  /*2b50*/  ISETP.NE.AND P0, PT, R11, 0x2, PT ;  /* 0x000000020b00780c */ /* 0x000fc80003f05270 */
[----:B------:R-:W-:Y:S02]  /*2b60*/  SEL R3, RZ, 0x1, P0 ;  /* 0x00000001ff037807 */ /* 0x000fe40000000000 */
[----:B------:R-:W-:Y:S02]  /*2b70*/  SEL R11, R11, RZ, P0 ;  /* 0x000000ff0b0b7207 */ /* 0x000fe40000000000 */
[----:B------:R-:W-:Y:S01]  /*2b80*/  LOP3.LUT R10, R10, R3, RZ, 0x3c, !PT ;  /* 0x000000030a0a7212 */ /* 0x000fe200078e3cff */
[----:B------:R-:W-:Y:S01]  /*2b90*/  UIADD3 UR20, UPT, UPT, UR37, UR4, URZ ;  /* 0x0000000425147290 */ /* 0x000fe2000fffe0ff */
[----:B------:R-:W-:Y:S11]  /*2ba0*/  BRA.U UP1, `(.L_x_42) ;  /* 0xfffffff101187547 */ /* 0x000ff6000b83ffff */
[----:B------:R-:W-:Y:S01]  /*2bb0*/  UIADD3 UR8, UPT, UPT, UR6, 0x28, URZ ;  /* 0x0000002806087890 */ /* 0x000fe2000fffe0ff */
[----:B------:R-:W-:-:S03]  /*2bc0*/  SHF.L.U32 R3, R12, 0x1f, RZ ;  /* 0x0000001f0c037819 */ /* 0x000fc600000006ff */
[----:B------:R-:W-:-:S09]  /*2bd0*/  ULEA UR4, UR7, UR8, 0x3 ;  /* 0x0000000807047291 */ /* 0x000fd2000f8e18ff */
[----:B------:R-:W2:Y:S02]  /*2be0*/  SYNCS.PHASECHK.TRANS64.TRYWAIT P0, [UR4], R3 ;  /* 0x00000003ff0075a7 */ /* 0x000ea40008001104 */
[----:B--2---:R-:W-:Y:S05]  /*2bf0*/  @!P0 BRA `(.L_x_43) ;  /* 0x00000094005c8947 */ /* 0x004fea0003800000 */
.L_x_150:
[----:B------:R-:W-:-:S04]  /*2c00*/  UIADD3 UR4, UPT, UPT, UR7, 0x1, URZ ;  /* 0x0000000107047890 */ /* 0x000fc8000fffe0ff */
[----:B------:R-:W-:-:S04]  /*2c10*/  UISETP.NE.AND UP0, UPT, UR4, 0x5, UPT ;  /* 0x000000050400788c */ /* 0x000fc8000bf05270 */
[----:B------:R-:W-:Y:S02]  /*2c20*/  USEL UR6, URZ, 0x1, UP0 ;  /* 0x00000001ff067887 */ /* 0x000fe40008000000 */
[----:B------:R-:W-:-:S04]  /*2c30*/  USEL UR4, UR4, URZ, UP0 ;  /* 0x000000ff04047287 */ /* 0x000fc80008000000 */
[----:B------:R-:W-:Y:S01]  /*2c40*/  ULEA UR5, UR4, UR8, 0x3 ;  /* 0x0000000804057291 */ /* 0x000fe2000f8e18ff */
[----:B------:R-:W-:-:S04]  /*2c50*/  LOP3.LUT R2, R12, UR6, RZ, 0x3c, !PT ;  /* 0x000000060c027c12 */ /* 0x000fc8000f8e3cff */
[----:B-1----:R-:W-:-:S04]  /*2c60*/  SHF.L.U32 R3, R2, 0x1f, RZ ;  /* 0x0000001f02037819 */ /* 0x002fc800000006ff */
[----:B------:R-:W1:Y:S02]  /*2c70*/  SYNCS.PHASECHK.TRANS64.TRYWAIT P0, [UR5], R3 ;  /* 0x00000003ff0075a7 */ /* 0x000e640008001105 */
[----:B-1----:R-:W-:Y:S05]  /*2c80*/  @!P0 BRA `(.L_x_44) ;  /* 0x0000009400508947 */ /* 0x002fea0003800000 */
.L_x_152:
        /* <DEDUP_REMOVED lines=9> */
.L_x_154:
        /* <DEDUP_REMOVED lines=9> */
.L_x_156:
[----:B------:R-:W-:-:S04]  /*2db0*/  UIADD3 UR4, UPT, UPT, UR4, 0x1, URZ ;  /* 0x0000000104047890 */ /* 0x000fc8000fffe0ff */
[----:B------:R-:W-:-:S04]  /*2dc0*/  UISETP.NE.AND UP0, UPT, UR4, 0x5, UPT ;  /* 0x000000050400788c */ /* 0x000fc8000bf05270 */
[----:B------:R-:W-:Y:S02]  /*2dd0*/  USEL UR5, URZ, 0x1, UP0 ;  /* 0x00000001ff057887 */ /* 0x000fe40008000000 */
[----:B------:R-:W-:-:S04]  /*2de0*/  USEL UR4, UR4, URZ, UP0 ;  /* 0x000000ff04047287 */ /* 0x000fc80008000000 */
[----:B------:R-:W-:Y:S01]  /*2df0*/  ULEA UR4, UR4, UR8, 0x3 ;  /* 0x0000000804047291 */ /* 0x000fe2000f8e18ff */
[----:B-1----:R-:W-:-:S04]  /*2e00*/  LOP3.LUT R3, R2, UR5, RZ, 0x3c, !PT ;  /* 0x0000000502037c12 */ /* 0x002fc8000f8e3cff */
[----:B------:R-:W-:Y:S01]  /*2e10*/  SHF.L.U32 R3, R3, 0x1f, RZ ;  /* 0x0000001f03037819 */ /* 0x000fe200000006ff */
[----:B------:R-:W-:-:S07]  /*2e20*/  IMAD.U32 R0, RZ, RZ, UR4 ;  /* 0x00000004ff007e24 */ /* 0x000fce000f8e00ff */
.L_x_47:
[----:B-1----:R1:W2:Y:S02]  /*2e30*/  SYNCS.PHASECHK.TRANS64.TRYWAIT P0, [R0+URZ], R3 ;  /* 0x00000003000075a7 */ /* 0x0022a400080011ff */
[----:B--2---:R-:W-:Y:S05]  /*2e40*/  @!P0 NANOSLEEP.SYNCS 0x989680 ;  /* 0x009896800000895d */ /* 0x004fea0003900000 */
[----:B------:R-:W2:Y:S02]  /*2e50*/  @!P0 SYNCS.PHASECHK.TRANS64 P0, [R0+URZ], R3 ;  /* 0x00000003000085a7 */ /* 0x000ea400080010ff */
[----:B--2---:R-:W-:Y:S05]  /*2e60*/  @P0 EXIT ;  /* 0x000000000000094d */ /* 0x004fea0003800000 */
[----:B------:R-:W-:Y:S05]  /*2e70*/  BRA `(.L_x_47) ;  /* 0xfffffffc00ec7947 */ /* 0x000fea000383ffff */
.L_x_22:
[----:B------:R-:W-:-:S04]  /*2e80*/  UISETP.NE.AND UP0, UPT, UR45, URZ, UPT ;  /* 0x000000ff2d00728c */ /* 0x000fc8000bf05270 */
[----:B------:R-:W-:-:S09]  /*2e90*/  UISETP.NE.OR UP0, UPT, UR25, 0x1, UP0 ;  /* 0x000000011900788c */ /* 0x000fd20008705670 */
[----:B------:R-:W-:Y:S05]  /*2ea0*/  BRA.U UP0, `(.L_x_48) ;  /* 0x0000000500487547 */ /* 0x000fea000b800000 */
[----:B------:R-:W-:Y:S01]  /*2eb0*/  ISETP.GE.U32.AND P2, PT, R0, 0x10, PT ;  /* 0x000000100000780c */ /* 0x000fe20003f46070 */
[----:B------:R-:W-:Y:S01]  /*2ec0*/  IMAD.MOV.U32 R12, RZ, RZ, 0x1 ;  /* 0x00000001ff0c7424 */ /* 0x000fe200078e00ff */
[----:B------:R-:W-:Y:S02]  /*2ed0*/  CS2R R10, SRZ ;  /* 0x00000000000a7805 */ /* 0x000fe4000001ff00 */
[----:B------:R-:W-:Y:S01]  /*2ee0*/  CS2R R8, SRZ ;  /* 0x0000000000087805 */ /* 0x000fe2000001ff00 */
[----:B------:R-:W-:Y:S01]  /*2ef0*/  UMOV UR6, 0x400 ;  /* 0x0000040000067882 */ /* 0x000fe20000000000 */
[----:B------:R-:W-:Y:S01]  /*2f00*/  UMOV UR5, URZ ;  /* 0x000000ff00057c82 */ /* 0x000fe20008000000 */
[----:B------:R-:W-:-:S12]  /*2f10*/  ULEA UR6, UR45, UR6, 0x18 ;  /* 0x000000062d067291 */ /* 0x000fd8000f8ec0ff */
.L_x_52:
[----:B------:R-:W-:Y:S02]  /*2f20*/  LEA R2, R8, UR6, 0x3 ;  /* 0x0000000608027c11 */ /* 0x000fe4000f8e18ff */
[----:B------:R-:W-:-:S03]  /*2f30*/  SHF.L.U32 R5, R9, 0x1f, RZ ;  /* 0x0000001f09057819 */ /* 0x000fc600000006ff */
[----:B------:R-:W-:Y:S01]  /*2f40*/  VIADD R4, R2, 0xf0 ;  /* 0x000000f002047836 */ /* 0x000fe20000000000 */
[----:B------:R-:W1:Y:S02]  /*2f50*/  SYNCS.PHASECHK.TRANS64.TRYWAIT P0, [R2+URZ+0xe0], R5 ;  /* 0x0000e005020075a7 */ /* 0x000e6400080011ff */
[----:B-1----:R-:W-:Y:S05]  /*2f60*/  @!P0 BRA `(.L_x_49) ;  /* 0x0000009000e08947 */ /* 0x002fea0003800000 */
.L_x_157:
[----:B------:R-:W-:Y:S01]  /*2f70*/  ULEA UR4, UR5, UR6, 0x3 ;  /* 0x0000000605047291 */ /* 0x000fe2000f8e18ff */
[----:B------:R-:W-:Y:S02]  /*2f80*/  PRMT R4, RZ, 0x654, R4 ;  /* 0x00000654ff047816 */ /* 0x000fe40000000004 */
[----:B-1----:R-:W-:Y:S01]  /*2f90*/  SHF.L.U32 R5, R12, 0x1f, RZ ;  /* 0x0000001f0c057819 */ /* 0x002fe200000006ff */
[----:B------:R-:W-:Y:S01]  /*2fa0*/  UIADD3 UR7, UPT, UPT, UR4, 0xa0, URZ ;  /* 0x000000a004077890 */ /* 0x000fe2000fffe0ff */
[----:B------:R1:W-:Y:S05]  /*2fb0*/  SYNCS.ARRIVE.TRANS64.RED.A1T0 RZ, [R4+URZ], RZ ;  /* 0x000000ff04ff79a7 */ /* 0x0003ea00081004ff */
[----:B------:R-:W-:Y:S01]  /*2fc0*/  IMAD.U32 R7, RZ, RZ, UR7 ;  /* 0x00000007ff077e24 */ /* 0x000fe2000f8e00ff */
[----:B------:R-:W2:Y:S04]  /*2fd0*/  SYNCS.PHASECHK.TRANS64.TRYWAIT P0, [UR4+0xb0], R5 ;  /* 0x0000b005ff0075a7 */ /* 0x000ea80008001104 */
[----:B------:R-:W-:Y:S01]  /*2fe0*/  PRMT R6, R0, 0x654, R7 ;  /* 0x0000065400067816 */ /* 0x000fe20000000007 */
[----:B-1----:R-:W-:Y:S01]  /*2ff0*/  @!P2 IMAD.MOV.U32 R4, RZ, RZ, 0x10 ;  /* 0x00000010ff04a424 */ /* 0x002fe200078e00ff */
[----:B--2---:R-:W-:Y:S06]  /*3000*/  @!P0 BRA `(.L_x_50) ;  /* 0x0000009000cc8947 */ /* 0x004fec0003800000 */
.L_x_159:
[----:B------:R-:W-:Y:S01]  /*3010*/  ULEA UR8, UR5, UR6, 0x4 ;  /* 0x0000000605087291 */ /* 0x000fe2000f8e20ff */
[----:B------:R-:W-:Y:S01]  /*3020*/  SEL R3, R6, R3, !P2 ;  /* 0x0000000306037207 */ /* 0x000fe20005000000 */
[----:B------:R-:W-:Y:S01]  /*3030*/  UIADD3 UR9, UPT, UPT, UR4, 0xa0, URZ ;  /* 0x000000a004097890 */ /* 0x000fe2000fffe0ff */
[----:B-1----:R-:W-:Y:S01]  /*3040*/  LEA R2, R11, UR6, 0x3 ;  /* 0x000000060b027c11 */ /* 0x002fe2000f8e18ff */
[----:B------:R-:W-:Y:S01]  /*3050*/  UIADD3 UR8, UPT, UPT, UR8, 0x110, URZ ;  /* 0x0000011008087890 */ /* 0x000fe2000fffe0ff */
[----:B------:R-:W-:Y:S01]  /*3060*/  SHF.L.U32 R5, R10, 0x1f, RZ ;  /* 0x0000001f0a057819 */ /* 0x000fe200000006ff */
[----:B------:R1:W-:Y:S01]  /*3070*/  @!P2 SYNCS.ARRIVE.TRANS64.RED RZ, [R3+URZ], R4 ;  /* 0x0000000403ffa9a7 */ /* 0x0003e200080004ff */
[----:B------:R-:W-:Y:S01]  /*3080*/  UIADD3 UR4, UPT, UPT, UR5, 0x1, URZ ;  /* 0x0000000105047890 */ /* 0x000fe2000fffe0ff */
[----:B------:R-:W-:-:S03]  /*3090*/  VIADD R8, R8, 0x1 ;  /* 0x0000000108087836 */ /* 0x000fc60000000000 */
[----:B------:R-:W-:Y:S02]  /*30a0*/  UISETP.NE.AND UP0, UPT, UR4, 0x2, UPT ;  /* 0x000000020400788c */ /* 0x000fe4000bf05270 */
[----:B------:R-:W-:Y:S06]  /*30b0*/  UGETNEXTWORKID.BROADCAST [UR8], [UR9] ;  /* 0x00000000080073ca */ /* 0x000fec0008000100 */
[----:B------:R-:W-:Y:S01]  /*30c0*/  USEL UR7, URZ, 0x1, UP0 ;  /* 0x00000001ff077887 */ /* 0x000fe20008000000 */
[----:B------:R-:W-:Y:S01]  /*30d0*/  ISETP.NE.AND P0, PT, R8, 0x2, PT ;  /* 0x000000020800780c */ /* 0x000fe20003f05270 */
[----:B------:R-:W-:Y:S01]  /*30e0*/  USEL UR5, UR4, URZ, UP0 ;  /* 0x000000ff04057287 */ /* 0x000fe20008000000 */
[----:B------:R-:W2:Y:S03]  /*30f0*/  SYNCS.PHASECHK.TRANS64.TRYWAIT P1, [R2+URZ+0xa0], R5 ;  /* 0x0000a005020075a7 */ /* 0x000ea600080211ff */
[----:B------:R-:W-:Y:S01]  /*3100*/  LOP3.LUT R12, R12, UR7, RZ, 0x3c, !PT ;  /* 0x000000070c0c7c12 */ /* 0x000fe2000f8e3cff */
[----:B-12---:R-:W-:Y:S07]  /*3110*/  @!P1 BRA `(.L_x_51) ;  /* 0x0000009000a09947 */ /* 0x006fee0003800000 */
.L_x_160:
[C---:B------:R-:W-:Y:S01]  /*3120*/  LEA R4, R11.reuse, UR6, 0x4 ;  /* 0x000000060b047c11 */ /* 0x040fe2000f8e20ff */
[----:B-1----:R-:W-:Y:S01]  /*3130*/  VIADD R2, R2, 0xb0 ;  /* 0x000000b002027836 */ /* 0x002fe20000000000 */
[----:B------:R-:W-:Y:S01]  /*3140*/  SEL R8, R8, RZ, P0 ;  /* 0x000000ff08087207 */ /* 0x000fe20000000000 */
[----:B------:R-:W-:-:S03]  /*3150*/  VIADD R11, R11, 0x1 ;  /* 0x000000010b0b7836 */ /* 0x000fc60000000000 */
[----:B------:R-:W1:Y:S01]  /*3160*/  LDS.128 R4, [R4+0x110] ;  /* 0x0001100004047984 */ /* 0x000e620000000c00 */
[----:B------:R-:W-:Y:S02]  /*3170*/  PRMT R2, RZ, 0x654, R2 ;  /* 0x00000654ff027816 */ /* 0x000fe40000000002 */
[C---:B------:R-:W-:Y:S01]  /*3180*/  ISETP.NE.AND P1, PT, R11.reuse, 0x2, PT ;  /* 0x000000020b00780c */ /* 0x040fe20003f25270 */
[----:B------:R-:W-:Y:S01]  /*3190*/  @!PT LDS RZ, [RZ] ;  /* 0x00000000fffff984 */ /* 0x000fe20000000800 */
[----:B------:R-:W-:Y:S01]  /*31a0*/  @!PT LDS RZ, [RZ] ;  /* 0x00000000fffff984 */ /* 0x000fe20000000800 */
[----:B------:R-:W-:Y:S01]  /*31b0*/  @!PT LDS RZ, [RZ] ;  /* 0x00000000fffff984 */ /* 0x000fe20000000800 */
[----:B------:R-:W-:Y:S01]  /*31c0*/  @!PT LDS RZ, [RZ] ;  /* 0x00000000fffff984 */ /* 0x000fe20000000800 */
[----:B------:R2:W-:Y:S06]  /*31d0*/  MEMBAR.ALL.CTA ;  /* 0x0000000000007992 */ /* 0x0005ec0000008000 */
[----:B--2---:R-:W2:Y:S01]  /*31e0*/  FENCE.VIEW.ASYNC.S ;  /* 0x00000000000073c6 */ /* 0x004ea20000000000 */
[----:B------:R-:W-:Y:S01]  /*31f0*/  SEL R11, R11, RZ, P1 ;  /* 0x000000ff0b0b7207 */ /* 0x000fe20000800000 */
[----:B--2---:R2:W-:Y:S01]  /*3200*/  SYNCS.ARRIVE.TRANS64.RED.A1T0 RZ, [R2+URZ], RZ ;  /* 0x000000ff02ff79a7 */ /* 0x0045e200081004ff */
[----:B-1----:R-:W-:-:S02]  /*3210*/  LOP3.LUT P3, RZ, R6, 0x1, RZ, 0xc0, !PT ;  /* 0x0000000106ff7812 */ /* 0x002fc4000786c0ff */
[----:B------:R-:W-:-:S04]  /*3220*/  SEL R5, RZ, 0x1, P1 ;  /* 0x00000001ff057807 */ /* 0x000fc80000800000 */
[----:B------:R-:W-:Y:S02]  /*3230*/  LOP3.LUT R10, R10, R5, RZ, 0x3c, !PT ;  /* 0x000000050a0a7212 */ /* 0x000fe400078e3cff */
[----:B--2---:R-:W-:-:S04]  /*3240*/  SEL R2, RZ, 0x1, P0 ;  /* 0x00000001ff027807 */ /* 0x004fc80000000000 */
[----:B------:R-:W-:Y:S01]  /*3250*/  LOP3.LUT R9, R9, R2, RZ, 0x3c, !PT ;  /* 0x0000000209097212 */ /* 0x000fe200078e3cff */
[----:B------:R-:W-:Y:S06]  /*3260*/  @P3 BRA `(.L_x_52) ;  /* 0xfffffffc002c3947 */ /* 0x000fec000383ffff */
[----:B------:R-:W-:Y:S01]  /*3270*/  ULEA UR4, UR5, UR6, 0x3 ;  /* 0x0000000605047291 */ /* 0x000fe2000f8e18ff */
[----:B------:R-:W-:-:S08]  /*3280*/  SHF.L.U32 R3, R12, 0x1f, RZ ;  /* 0x0000001f0c037819 */ /* 0x000fd000000006ff */
[----:B------:R-:W1:Y:S02]  /*3290*/  SYNCS.PHASECHK.TRANS64 P0, [UR4+0xb0], R3 ;  /* 0x0000b003ff0075a7 */ /* 0x000e640008001004 */
[----:B-1----:R-:W-:Y:S05]  /*32a0*/  @P0 BRA `(.L_x_53) ;  /* 0x0000000000080947 */ /* 0x002fea0003800000 */
[----:B------:R-:W1:Y:S02]  /*32b0*/  SYNCS.PHASECHK.TRANS64.TRYWAIT P0, [UR4+0xb0], R3 ;  /* 0x0000b003ff0075a7 */ /* 0x000e640008001104 */
[----:B-1----:R-:W-:Y:S05]  /*32c0*/  @!P0 BRA `(.L_x_54) ;  /* 0x0000009000488947 */ /* 0x002fea0003800000 */
.L_x_53:
[----:B------:R-:W-:-:S04]  /*32d0*/  UIADD3 UR7, UPT, UPT, UR5, 0x1, URZ ;  /* 0x0000000105077890 */ /* 0x000fc8000fffe0ff */
[----:B------:R-:W-:-:S04]  /*32e0*/  UISETP.NE.AND UP0, UPT, UR7, 0x2, UPT ;  /* 0x000000020700788c */ /* 0x000fc8000bf05270 */
[----:B------:R-:W-:Y:S02]  /*32f0*/  USEL UR8, URZ, 0x1, UP0 ;  /* 0x00000001ff087887 */ /* 0x000fe40008000000 */
[----:B------:R-:W-:-:S04]  /*3300*/  USEL UR7, UR7, URZ, UP0 ;  /* 0x000000ff07077287 */ /* 0x000fc80008000000 */
[----:B------:R-:W-:Y:S01]  /*3310*/  ULEA UR7, UR7, UR6, 0x3 ;  /* 0x0000000607077291 */ /* 0x000fe2000f8e18ff */
[----:B-1----:R-:W-:-:S04]  /*3320*/  LOP3.LUT R3, R12, UR8, RZ, 0x3c, !PT ;  /* 0x000000080c037c12 */ /* 0x002fc8000f8e3cff */
[----:B------:R-:W-:-:S04]  /*3330*/  SHF.L.U32 R0, R3, 0x1f, RZ ;  /* 0x0000001f03007819 */ /* 0x000fc800000006ff */
[----:B------:R-:W1:Y:S02]  /*3340*/  SYNCS.PHASECHK.TRANS64 P0, [UR7+0xb0], R0 ;  /* 0x0000b000ff0075a7 */ /* 0x000e640008001007 */
[----:B-1----:R-:W-:Y:S05]  /*3350*/  @P0 EXIT ;  /* 0x000000000000094d */ /* 0x002fea0003800000 */
[----:B------:R-:W-:Y:S02]  /*3360*/  SHF.L.U32 R3, R3, 0x1f, RZ ;  /* 0x0000001f03037819 */ /* 0x000fe400000006ff */
[----:B------:R-:W-:-:S07]  /*3370*/  MOV R0, UR7 ;  /* 0x0000000700007c02 */ /* 0x000fce0008000f00 */
.L_x_55:
[----:B-1----:R1:W2:Y:S02]  /*3380*/  SYNCS.PHASECHK.TRANS64.TRYWAIT P0, [R0+URZ+0xb0], R3 ;  /* 0x0000b003000075a7 */ /* 0x0022a400080011ff */
[----:B--2---:R-:W-:Y:S05]  /*3390*/  @!P0 NANOSLEEP.SYNCS 0x989680 ;  /* 0x009896800000895d */ /* 0x004fea0003900000 */
[----:B------:R-:W2:Y:S02]  /*33a0*/  @!P0 SYNCS.PHASECHK.TRANS64 P0, [R0+URZ+0xb0], R3 ;  /* 0x0000b003000085a7 */ /* 0x000ea400080010ff */
[----:B--2---:R-:W-:Y:S05]  /*33b0*/  @P0 EXIT ;  /* 0x000000000000094d */ /* 0x004fea0003800000 */
[----:B------:R-:W-:Y:S05]  /*33c0*/  BRA `(.L_x_55) ;  /* 0xfffffffc00ec7947 */ /* 0x000fea000383ffff */
.L_x_48:
[----:B------:R-:W-:Y:S05]  /*33d0*/  BRA.U UP4, `(.L_x_56) ;  /* 0x0000001104907547 */ /* 0x000fea000b800000 */
[----:B------:R-:W-:Y:S01]  /*33e0*/  UMOV UR4, 0x40 ;  /* 0x0000004000047882 */ /* 0x000fe20000000000 */
[----:B------:R-:W-:Y:S01]  /*33f0*/  NOP ;  /* 0x0000000000007918 */ /* 0x000fe20000000000 */
[----:B------:R-:W-:Y:S01]  /*3400*/  ULEA UR5, UR45, UR4, 0x18 ;  /* 0x000000042d057291 */ /* 0x000fe2000f8ec0ff */
[----:B------:R-:W-:Y:S02]  /*3410*/  UMOV UR6, 0x400 ;  /* 0x0000040000067882 */ /* 0x000fe40000000000 */
[----:B------:R-:W-:-:S06]  /*3420*/  ULEA UR6, UR45, UR6, 0x18 ;  /* 0x000000062d067291 */ /* 0x000fcc000f8ec0ff */
[----:B------:R-:W1:Y:S02]  /*3430*/  LDS.U8 R0, [UR5+0x1c] ;  /* 0x00001c05ff007984 */ /* 0x000e640008000000 */
[----:B-1----:R-:W-:-:S13]  /*3440*/  ISETP.NE.AND P0, PT, R0, RZ, PT ;  /* 0x000000ff0000720c */ /* 0x002fda0003f05270 */
[----:B------:R-:W-:Y:S05]  /*3450*/  @P0 BRA `(.L_x_57) ;  /* 0x0000000400080947 */ /* 0x000fea0003800000 */
[----:B------:R-:W-:Y:S02]  /*3460*/  UISETP.NE.U32.AND UP1, UPT, UR47, 0x1, UPT ;  /* 0x000000012f00788c */ /* 0x000fe4000bf25070 */
[----:B------:R-:W-:-:S07]  /*3470*/  UIADD3 UR7, UPT, UPT, UR5, 0x8, URZ ;  /* 0x0000000805077890 */ /* 0x000fce000fffe0ff */
[----:B------:R-:W-:Y:S05]  /*3480*/  BRA.U !UP1, `(.L_x_58) ;  /* 0x00000001099c7547 */ /* 0x000fea000b800000 */
[----:B------:R-:W-:Y:S01]  /*3490*/  ELECT P0, URZ, PT ;  /* 0x0000000000ff782f */ /* 0x000fe20003800000 */
[----:B------:R-:W-:-:S12]  /*34a0*/  BSSY B0, `(.L_x_58) ;  /* 0x0000025000007945 */ /* 0x000fd80003800000 */
[----:B------:R-:W-:Y:S05]  /*34b0*/  @!P0 BRA `(.L_x_59) ;  /* 0x00000000008c8947 */ /* 0x000fea0003800000 */
[----:B------:R-:W-:-:S05]  /*34c0*/  UMOV UR4, 0x10 ;  /* 0x0000001000047882 */ /* 0x000fca0000000000 */
[----:B------:R-:W-:Y:S04]  /*34d0*/  DEPBAR.LE SB1, 0x36 ;  /* 0x00009d800000791a */ /* 0x000fe80000000000 */
[----:B------:R-:W1:Y:S02]  /*34e0*/  UTCATOMSWS.2CTA.FIND_AND_SET.ALIGN UP0, UR4, UR4 ;  /* 0x00000004000475e3 */ /* 0x000e640008200800 */
[----:B-1----:R-:W-:Y:S01]  /*34f0*/  MOV R11, UR4 ;  /* 0x00000004000b7c02 */ /* 0x002fe20008000f00 */
[----:B------:R-:W-:Y:S06]  /*3500*/  BRA.U UP0, `(.L_x_60) ;  /* 0x0000000100187547 */ /* 0x000fec000b800000 */
.L_x_61:
[----:B------:R-:W-:Y:S05]  /*3510*/  NANOSLEEP 0x64 ;  /* 0x000000640000795d */ /* 0x000fea0003800000 */
[----:B------:R-:W-:-:S05]  /*3520*/  UMOV UR4, 0x10 ;  /* 0x0000001000047882 */ /* 0x000fca0000000000 */
[----:B------:R-:W-:Y:S04]  /*3530*/  DEPBAR.LE SB1, 0x36 ;  /* 0x00009d800000791a */ /* 0x000fe80000000000 */
[----:B------:R-:W1:Y:S02]  /*3540*/  UTCATOMSWS.2CTA.FIND_AND_SET.ALIGN UP0, UR4, UR4 ;  /* 0x00000004000475e3 */ /* 0x000e640008200800 */
[----:B-1----:R-:W-:Y:S01]  /*3550*/  MOV R11, UR4 ;  /* 0x00000004000b7c02 */ /* 0x002fe20008000f00 */
[----:B------:R-:W-:Y:S05]  /*3560*/  BRA.U !UP0, `(.L_x_61) ;  /* 0xfffffffd08e87547 */ /* 0x000fea000b83ffff */
.L_x_60:
[----:B------:R-:W1:Y:S01]  /*3570*/  LDS R7, [UR5+0x10] ;  /* 0x00001005ff077984 */ /* 0x000e620008000800 */
[----:B------:R-:W-:Y:S01]  /*3580*/  IMAD.U32 R5, RZ, RZ, UR6 ;  /* 0x00000006ff057e24 */ /* 0x000fe2000f8e00ff */
[----:B------:R-:W-:-:S03]  /*3590*/  MOV R4, UR46 ;  /* 0x0000002e00047c02 */ /* 0x000fc60008000f00 */
[----:B------:R-:W-:Y:S01]  /*35a0*/  VIADD R5, R5, 0x130 ;  /* 0x0000013005057836 */ /* 0x000fe20000000000 */
[----:B-1----:R-:W-:-:S04]  /*35b0*/  SHF.L.U32 R7, R7, 0x1f, RZ ;  /* 0x0000001f07077819 */ /* 0x002fc800000006ff */
[----:B------:R-:W1:Y:S02]  /*35c0*/  SYNCS.PHASECHK.TRANS64.TRYWAIT P0, [UR5+0x8], R7 ;  /* 0x00000807ff0075a7 */ /* 0x000e640008001105 */
[----:B-1----:R-:W-:Y:S05]  /*35d0*/  @P0 BRA `(.L_x_62) ;  /* 0x0000000000080947 */ /* 0x002fea0003800000 */
[----:B------:R-:W1:Y:S02]  /*35e0*/  SYNCS.PHASECHK.TRANS64.TRYWAIT P0, [UR5+0x8], R7 ;  /* 0x00000807ff0075a7 */ /* 0x000e640008001105 */
[----:B-1----:R-:W-:Y:S05]  /*35f0*/  @!P0 BRA `(.L_x_63) ;  /* 0x0000008c00948947 */ /* 0x002fea0003800000 */
.L_x_62:
[----:B-1----:R-:W-:Y:S01]  /*3600*/  HFMA2 R0, -RZ, RZ, 0, 5.9604644775390625e-08 ;  /* 0x00000001ff007431 */ /* 0x002fe200000001ff */
[----:B------:R-:W-:Y:S01]  /*3610*/  UPRMT UR4, UR46, 0x654, UR7 ;  /* 0x000006542e047896 */ /* 0x000fe20008000007 */
[----:B------:R-:W-:Y:S01]  /*3620*/  IMAD.MOV.U32 R8, RZ, RZ, 0xffff ;  /* 0x0000ffffff087424 */ /* 0x000fe200078e00ff */
[----:B------:R-:W-:Y:S01]  /*3630*/  PRMT R4, R4, 0x654, R5 ;  /* 0x0000065404047816 */ /* 0x000fe20000000005 */
[----:B------:R-:W-:Y:S02]  /*3640*/  IMAD.MOV.U32 R6, RZ, RZ, 0x4 ;  /* 0x00000004ff067424 */ /* 0x000fe400078e00ff */
[----:B------:R-:W-:Y:S01]  /*3650*/  IMAD.SHL.U32 R9, R11, 0x20, RZ ;  /* 0x000000200b097824 */ /* 0x000fe200078e00ff */
[----:B------:R-:W-:Y:S02]  /*3660*/  MOV R5, UR4 ;  /* 0x0000000400057c02 */ /* 0x000fe40008000f00 */
[-C--:B------:R-:W-:Y:S01]  /*3670*/  SHF.L.U32 R8, R8, R11.reuse, RZ ;  /* 0x0000000b08087219 */ /* 0x080fe200000006ff */
[----:B------:R1:W-:Y:S01]  /*3680*/  SYNCS.ARRIVE.TRANS64.RED RZ, [UR4], R6 ;  /* 0x00000006ffff79a7 */ /* 0x0003e20008000404 */
[----:B------:R-:W-:Y:S01]  /*3690*/  SHF.L.U32 R7, R0, R11, RZ ;  /* 0x0000000b00077219 */ /* 0x000fe200000006ff */
[----:B------:R1:W-:Y:S04]  /*36a0*/  STS [UR6+0x130], R9 ;  /* 0x00013009ff007988 */ /* 0x0003e80008000806 */
[----:B------:R1:W-:Y:S04]  /*36b0*/  STAS [R4.64], R11 ;  /* 0x0000000b04007dbd */ /* 0x0003e8000c0008ff */
[----:B------:R1:W-:Y:S04]  /*36c0*/  ATOMS.OR RZ, [UR5+0x14], R8 ;  /* 0x00001408ffff798c */ /* 0x0003e8000b000005 */
[----:B------:R1:W-:Y:S04]  /*36d0*/  ATOMS.OR RZ, [UR5+0x18], R7 ;  /* 0x00001807ffff798c */ /* 0x0003e8000b000005 */
[----:B------:R1:W-:Y:S02]  /*36e0*/  ATOMS.XOR RZ, [UR5+0x10], R0 ;  /* 0x00001000ffff798c */ /* 0x0003e4000b800005 */
.L_x_59:
[----:B------:R-:W-:Y:S05]  /*36f0*/  BSYNC B0 ;  /* 0x0000000000007941 */ /* 0x000fea0003800000 */
.L_x_58:
[----:B------:R-:W-:Y:S05]  /*3700*/  BRA.U UP1, `(.L_x_64) ;  /* 0x00000001016c7547 */ /* 0x000fea000b800000 */
[----:B------:R-:W-:-:S03]  /*3710*/  UMOV UR4, 0xffffffff ;  /* 0xffffffff00047882 */ /* 0x000fc60000000000 */
[----:B------:R-:W-:Y:S05]  /*3720*/  BRA.DIV UR4, `(.L_x_65) ;  /* 0x0000008e04607947 */ /* 0x000fea000b800000 */
[----:B------:R-:W-:-:S13]  /*3730*/  ELECT P0, URZ, PT ;  /* 0x0000000000ff782f */ /* 0x000fda0003800000 */
.L_x_164:
[----:B------:R-:W-:Y:S05]  /*3740*/  @!P0 BRA `(.L_x_64) ;  /* 0x00000000005c8947 */ /* 0x000fea0003800000 */
[----:B-1----:R-:W1:Y:S02]  /*3750*/  LDS R5, [UR5+0x10] ;  /* 0x00001005ff057984 */ /* 0x002e640008000800 */
[----:B-1----:R-:W-:-:S04]  /*3760*/  SHF.L.U32 R5, R5, 0x1f, RZ ;  /* 0x0000001f05057819 */ /* 0x002fc800000006ff */
[----:B------:R-:W1:Y:S02]  /*3770*/  SYNCS.PHASECHK.TRANS64.TRYWAIT P0, [UR5+0x8], R5 ;  /* 0x00000805ff0075a7 */ /* 0x000e640008001105 */
[----:B-1----:R-:W-:Y:S05]  /*3780*/  @P0 BRA `(.L_x_66) ;  /* 0x0000000000080947 */ /* 0x002fea0003800000 */
[----:B------:R-:W1:Y:S02]  /*3790*/  SYNCS.PHASECHK.TRANS64.TRYWAIT P0, [UR5+0x8], R5 ;  /* 0x00000805ff0075a7 */ /* 0x000e640008001105 */
[----:B-1----:R-:W-:Y:S05]  /*37a0*/  @!P0 BRA `(.L_x_67) ;  /* 0x0000008c00648947 */ /* 0x002fea0003800000 */
.L_x_66:
[----:B------:R-:W2:Y:S01]  /*37b0*/  LDS R7, [UR6+0x130] ;  /* 0x00013006ff077984 */ /* 0x000ea20008000800 */
[----:B-1----:R-:W-:Y:S02]  /*37c0*/  HFMA2 R0, -RZ, RZ, 0, 5.9604644775390625e-08 ;  /* 0x00000001ff007431 */ /* 0x002fe400000001ff */
[----:B------:R-:W-:Y:S01]  /*37d0*/  IMAD.MOV.U32 R4, RZ, RZ, 0xffff ;  /* 0x0000ffffff047424 */ /* 0x000fe200078e00ff */
[----:B------:R-:W-:Y:S01]  /*37e0*/  UPRMT UR4, UR46, 0x654, UR7 ;  /* 0x000006542e047896 */ /* 0x000fe20008000007 */
[----:B--2---:R-:W-:-:S03]  /*37f0*/  IMAD.SHL.U32 R5, R7, 0x20, RZ ;  /* 0x0000002007057824 */ /* 0x004fc600078e00ff */
[-C--:B------:R-:W-:Y:S02]  /*3800*/  SHF.L.U32 R4, R4, R7.reuse, RZ ;  /* 0x0000000704047219 */ /* 0x080fe400000006ff */
[----:B------:R-:W-:Y:S01]  /*3810*/  SHF.L.U32 R7, R0, R7, RZ ;  /* 0x0000000700077219 */ /* 0x000fe200000006ff */
[----:B------:R2:W-:Y:S04]  /*3820*/  STS [UR6+0x130], R5 ;  /* 0x00013005ff007988 */ /* 0x0005e80008000806 */
[----:B------:R2:W-:Y:S04]  /*3830*/  ATOMS.OR RZ, [UR5+0x14], R4 ;  /* 0x00001404ffff798c */ /* 0x0005e8000b000005 */
[----:B------:R2:W-:Y:S01]  /*3840*/  ATOMS.OR RZ, [UR5+0x18], R7 ;  /* 0x00001807ffff798c */ /* 0x0005e2000b000005 */
[----:B------:R-:W-:Y:S03]  /*3850*/  SYNCS.ARRIVE.TRANS64.RED.A1T0 RZ, [UR4], RZ ;  /* 0x000000ffffff79a7 */ /* 0x000fe60008100404 */
[----:B------:R2:W-:Y:S01]  /*3860*/  ATOMS.XOR RZ, [UR5+0x10], R0 ;  /* 0x00001000ffff798c */ /* 0x0005e2000b800005 */
[----:B------:R-:W-:Y:S05]  /*3870*/  BRA `(.L_x_64) ;  /* 0x0000000000107947 */ /* 0x000fea0003800000 */
.L_x_57:
[----:B------:R-:W-:Y:S02]  /*3880*/  MOV R0, 0xffffffff ;  /* 0xffffffff00007802 */ /* 0x000fe40000000f00 */
[----:B------:R-:W-:-:S03]  /*3890*/  MOV R4, 0x38c0 ;  /* 0x000038c000047802 */ /* 0x000fc60000000f00 */
[----:B------:R1:W-:Y:S04]  /*38a0*/  STS [UR6+0x130], R0 ;  /* 0x00013000ff007988 */ /* 0x0003e80008000806 */
[----:B-1---5:R-:W-:Y:S05]  /*38b0*/  CALL.REL.NOINC `($__internal_1_$__cuda_sm10x_tcgen05_guardrail_trap_phase_invalid_during_alloc) ;  /* 0x0000009400047944 */ /* 0x022fea0003c00000 */
.L_x_64:
[----:B------:R-:W-:Y:S05]  /*38c0*/  WARPSYNC.ALL ;  /* 0x0000000000007948 */ /* 0x000fea0003800000 */
[----:B------:R-:W3:Y:S01]  /*38d0*/  S2UR UR4, SR_CgaCtaId ;  /* 0x00000000000479c3 */ /* 0x000ee20000008800 */
[----:B------:R-:W-:Y:S01]  /*38e0*/  UMOV UR26, 0x400 ;  /* 0x00000400001a7882 */ /* 0x000fe20000000000 */
[----:B------:R-:W-:-:S06]  /*38f0*/  NOP ;  /* 0x0000000000007918 */ /* 0x000fcc0000000000 */
[----:B------:R-:W-:Y:S06]  /*3900*/  BAR.ARV 0x6, 0xa0 ;  /* 0x0182800000007b1d */ /* 0x000fec0000002000 */
[----:B------:R-:W4:Y:S01]  /*3910*/  LDCU UR6, c[0x0][0x38c] ;  /* 0x00007180ff0677ac */ /* 0x000f220008000800 */
[----:B------:R-:W-:Y:S01]  /*3920*/  LOP3.LUT R3, R3, 0xffff, RZ, 0xc0, !PT ;  /* 0x0000ffff03037812 */ /* 0x000fe200078ec0ff */
[----:B-1----:R-:W-:Y:S01]  /*3930*/  IMAD.MOV.U32 R9, RZ, RZ, 0x1 ;  /* 0x00000001ff097424 */ /* 0x002fe200078e00ff */
[----:B------:R-:W-:Y:S01]  /*3940*/  LOP3.LUT R2, R2, 0xffff, RZ, 0xc0, !PT ;  /* 0x0000ffff02027812 */ /* 0x000fe200078ec0ff */
[----:B------:R-:W-:Y:S01]  /*3950*/  IMAD.MOV.U32 R8, RZ, RZ, RZ ;  /* 0x000000ffff087224 */ /* 0x000fe200078e00ff */
[----:B------:R-:W-:Y:S01]  /*3960*/  R2UR UR28, R3 ;  /* 0x00000000031c72ca */ /* 0x000fe200000e0000 */
[----:B------:R-:W-:Y:S01]  /*3970*/  UMOV UR32, URZ ;  /* 0x000000ff00207c82 */ /* 0x000fe20008000000 */
[----:B------:R-:W-:-:S02]  /*3980*/  R2UR UR42, R2 ;  /* 0x00000000022a72ca */ /* 0x000fc400000e0000 */
[----:B------:R-:W-:Y:S01]  /*3990*/  CS2R R2, SRZ ;  /* 0x0000000000027805 */ /* 0x000fe2000001ff00 */
[----:B------:R-:W-:Y:S01]  /*39a0*/  UMOV UR23, URZ ;  /* 0x000000ff00177c82 */ /* 0x000fe20008000000 */
[----:B---3--:R-:W-:Y:S01]  /*39b0*/  ULEA UR26, UR4, UR26, 0x18 ;  /* 0x0000001a041a7291 */ /* 0x008fe2000f8ec0ff */
[----:B------:R-:W-:Y:S01]  /*39c0*/  UMOV UR22, URZ ;  /* 0x000000ff00167c82 */ /* 0x000fe20008000000 */
[----:B------:R-:W-:Y:S02]  /*39d0*/  UISETP.NE.AND UP3, UPT, UR47, URZ, UPT ;  /* 0x000000ff2f00728c */ /* 0x000fe4000bf65270 */
[----:B------:R-:W-:Y:S02]  /*39e0*/  UIADD3 UR5, UPT, UPT, UR26, 0xc400, URZ ;  /* 0x0000c4001a057890 */ /* 0x000fe4000fffe0ff */
[----:B------:R-:W-:-:S03]  /*39f0*/  UIADD3 UR4, UPT, UPT, UR26, 0x20400, URZ ;  /* 0x000204001a047890 */ /* 0x000fc6000fffe0ff */
[----:B--2---:R-:W1:Y:S01]  /*3a00*/  LDS R0, [UR26+0x130] ;  /* 0x0001301aff007984 */ /* 0x004e620008000800 */
[----:B----4-:R-:W-:Y:S02]  /*3a10*/  UIADD3 UR6, UPT, UPT, UR6, 0x7f, URZ ;  /* 0x0000007f06067890 */ /* 0x010fe4000fffe0ff */
[----:B------:R-:W-:Y:S02]  /*3a20*/  USHF.R.U32.HI UR5, URZ, 0x4, UR5 ;  /* 0x00000004ff057899 */ /* 0x000fe40008011605 */
[----:B------:R-:W-:Y:S02]  /*3a30*/  USHF.R.S32.HI UR33, URZ, 0x1f, UR6 ;  /* 0x0000001fff217899 */ /* 0x000fe40008011406 */
[----:B------:R-:W-:Y:S02]  /*3a40*/  USHF.R.U32.HI UR4, URZ, 0x4, UR4 ;  /* 0x00000004ff047899 */ /* 0x000fe40008011604 */
[----:B------:R-:W-:Y:S02]  /*3a50*/  ULEA.HI UR33, UR33, UR6, URZ, 0x7 ;  /* 0x0000000621217291 */ /* 0x000fe4000f8f38ff */
[----:B------:R-:W-:-:S02]  /*3a60*/  ULOP3.LUT UR5, UR5, 0x3fff, URZ, 0xc0, !UPT ;  /* 0x00003fff05057892 */ /* 0x000fc4000f8ec0ff */
[----:B------:R-:W-:Y:S02]  /*3a70*/  USHF.R.S32.HI UR33, URZ, 0x7, UR33 ;  /* 0x00000007ff217899 */ /* 0x000fe40008011421 */
[----:B------:R-:W-:Y:S02]  /*3a80*/  ULOP3.LUT UR30, UR4, 0x3fff, URZ, 0xc0, !UPT ;  /* 0x00003fff041e7892 */ /* 0x000fe4000f8ec0ff */
[----:B------:R-:W-:Y:S01]  /*3a90*/  UISETP.LT.AND UP0, UPT, UR33, 0x1, UPT ;  /* 0x000000012100788c */ /* 0x000fe2000bf01270 */
[----:B------:R-:W-:Y:S01]  /*3aa0*/  UMOV UR40, 0x0 ;  /* 0x0000000000287882 */ /* 0x000fe20000000000 */
[----:B------:R-:W-:Y:S01]  /*3ab0*/  UMOV UR41, 0x10400010 ;  /* 0x1040001000297882 */ /* 0x000fe20000000000 */
[----:B------:R-:W-:Y:S02]  /*3ac0*/  ULOP3.LUT UR29, UR5, 0x10000, URZ, 0xfc, !UPT ;  /* 0x00010000051d7892 */ /* 0x000fe4000f8efcff */
[----:B------:R-:W-:Y:S02]  /*3ad0*/  ULOP3.LUT UR30, UR30, 0x10000, URZ, 0xfc, !UPT ;  /* 0x000100001e1e7892 */ /* 0x000fe4000f8efcff */
[----:B------:R-:W-:Y:S01]  /*3ae0*/  USEL UR43, UR33, 0x1, !UP0 ;  /* 0x00000001212b7887 */ /* 0x000fe2000c000000 */
[----:B------:R-:W-:Y:S01]  /*3af0*/  UMOV UR38, 0x0 ;  /* 0x0000000000267882 */ /* 0x000fe20000000000 */
[----:B------:R-:W-:Y:S01]  /*3b00*/  UMOV UR39, 0x10400010 ;  /* 0x1040001000277882 */ /* 0x000fe20000000000 */
[----:B------:R-:W-:Y:S01]  /*3b10*/  UMOV UR36, 0x0 ;  /* 0x0000000000247882 */ /* 0x000fe20000000000 */
[----:B------:R-:W-:Y:S01]  /*3b20*/  UMOV UR37, 0x10400010 ;  /* 0x1040001000257882 */ /* 0x000fe20000000000 */
[----:B------:R-:W-:Y:S01]  /*3b30*/  UMOV UR34, 0x0 ;  /* 0x0000000000227882 */ /* 0x000fe20000000000 */
[----:B------:R-:W-:Y:S01]  /*3b40*/  UMOV UR35, 0x10400010 ;  /* 0x1040001000237882 */ /* 0x000fe20000000000 */
[----:B-1----:R-:W-:-:S15]  /*3b50*/  R2UR UR44, R0 ;  /* 0x00000000002c72ca */ /* 0x002fde00000e0000 */
.L_x_75:
[C---:B------:R-:W-:Y:S02]  /*3b60*/  LEA R0, R8.reuse, UR26, 0x3 ;  /* 0x0000001a08007c11 */ /* 0x040fe4000f8e18ff */
[----:B------:R-:W-:Y:S02]  /*3b70*/  SHF.L.U32 R5, R3, 0x1f, RZ ;  /* 0x0000001f03057819 */ /* 0x000fe400000006ff */
[----:B------:R-:W-:Y:S02]  /*3b80*/  LEA R4, R8, UR26, 0x4 ;  /* 0x0000001a08047c11 */ /* 0x000fe4000f8e20ff */
[----:B------:R-:W1:Y:S02]  /*3b90*/  SYNCS.PHASECHK.TRANS64.TRYWAIT P0, [R0+URZ+0xa0], R5 ;  /* 0x0000a005000075a7 */ /* 0x000e6400080011ff */
[----:B-1-3--:R-:W-:Y:S05]  /*3ba0*/  @!P0 BRA `(.L_x_68) ;  /* 0x00000088007c8947 */ /* 0x00afea0003800000 */
.L_x_165:
[----:B-1----:R-:W1:Y:S01]  /*3bb0*/  LDS.128 R4, [R4+0x110] ;  /* 0x0001100004047984 */ /* 0x002e620000000c00 */
[----:B------:R-:W-:Y:S02]  /*3bc0*/  VIADD R0, R0, 0xb0 ;  /* 0x000000b000007836 */ /* 0x000fe40000000000 */
[----:B------:R-:W-:Y:S01]  /*3bd0*/  VIADD R8, R8, 0x1 ;  /* 0x0000000108087836 */ /* 0x000fe20000000000 */
[----:B------:R-:W-:Y:S01]  /*3be0*/  @!PT LDS RZ, [RZ] ;  /* 0x00000000fffff984 */ /* 0x000fe20000000800 */
[----:B------:R-:W-:Y:S01]  /*3bf0*/  @!PT LDS RZ, [RZ] ;  /* 0x00000000fffff984 */ /* 0x000fe20000000800 */
[----:B------:R-:W-:Y:S01]  /*3c00*/  @!PT LDS RZ, [RZ] ;  /* 0x00000000fffff984 */ /* 0x000fe20000000800 */
[----:B------:R-:W-:Y:S01]  /*3c10*/  @!PT LDS RZ, [RZ] ;  /* 0x00000000fffff984 */ /* 0x000fe20000000800 */
[----:B------:R2:W-:Y:S06]  /*3c20*/  MEMBAR.ALL.CTA ;  /* 0x0000000000007992 */ /* 0x0005ec0000008000 */
[----:B--2---:R-:W2:Y:S01]  /*3c30*/  FENCE.VIEW.ASYNC.S ;  /* 0x00000000000073c6 */ /* 0x004ea20000000000 */
[----:B------:R-:W-:-:S04]  /*3c40*/  PRMT R0, RZ, 0x654, R0 ;  /* 0x00000654ff007816 */ /* 0x000fc80000000000 */
[----:B--2---:R2:W-:Y:S01]  /*3c50*/  SYNCS.ARRIVE.TRANS64.RED.A1T0 RZ, [R0+URZ], RZ ;  /* 0x000000ff00ff79a7 */ /* 0x0045e200081004ff */
[----:B-1----:R-:W-:Y:S01]  /*3c60*/  LOP3.LUT P1, RZ, R6, 0x1, RZ, 0xc0, !PT ;  /* 0x0000000106ff7812 */ /* 0x002fe2000782c0ff */
[----:B--2---:R-:W-:-:S12]  /*3c70*/  BRA.U UP3, `(.L_x_69) ;  /* 0x0000000503087547 */ /* 0x004fd8000b800000 */
[----:B------:R-:W1:Y:S01]  /*3c80*/  LDCU UR4, c[0x0][0x38c] ;  /* 0x00007180ff0477ac */ /* 0x000e620008000800 */
[----:B------:R-:W-:Y:S02]  /*3c90*/  PLOP3.LUT P2, PT, PT, PT, PT, 0x80, 0x8 ;  /* 0x000000000008781c */ /* 0x000fe40003f4f070 */
[----:B------:R-:W-:Y:S01]  /*3ca0*/  SHF.L.U32 R5, R9, 0x1f, RZ ;  /* 0x0000001f09057819 */ /* 0x000fe200000006ff */
[----:B------:R-:W-:Y:S02]  /*3cb0*/  ULEA UR31, UR32, UR26, 0x3 ;  /* 0x0000001a201f7291 */ /* 0x000fe4000f8e18ff */
[----:B------:R-:W-:Y:S02]  /*3cc0*/  ULEA UR11, UR32, UR44, 0x8 ;  /* 0x0000002c200b7291 */ /* 0x000fe4000f8e40ff */
[----:B-1----:R-:W-:-:S06]  /*3cd0*/  UISETP.GE.AND UP0, UPT, UR4, 0x1, UPT ;  /* 0x000000010400788c */ /* 0x002fcc000bf06270 */
[----:B------:R-:W-:-:S05]  /*3ce0*/  PLOP3.LUT P0, PT, PT, PT, UP0, 0x80, 0x8 ;  /* 0x000000000008781c */ /* 0x000fca0003f0f008 */
[----:B------:R-:W-:-:S08]  /*3cf0*/  @UP0 ULEA UR4, UR23, UR26, 0x3 ;  /* 0x0000001a17040291 */ /* 0x000fd0000f8e18ff */
[----:B------:R-:W-:-:S04]  /*3d00*/  @P0 SHF.L.U32 R0, R2, 0x1f, RZ ;  /* 0x0000001f02000819 */ /* 0x000fc800000006ff */
[----:B------:R1:W2:Y:S01]  /*3d10*/  @P0 SYNCS.PHASECHK.TRANS64.TRYWAIT P2, [UR4], R0 ;  /* 0x00000000ff0005a7 */ /* 0x0002a20008041104 */
[----:B------:R-:W3:Y:S02]  /*3d20*/  SYNCS.PHASECHK.TRANS64.TRYWAIT P0, [UR31+0xd0], R5 ;  /* 0x0000d005ff0075a7 */ /* 0x000ee4000800111f */
[----:B-123--:R-:W-:Y:S05]  /*3d30*/  @!P0 BRA `(.L_x_70) ;  /* 0x00000088002c8947 */ /* 0x00efea0003800000 */
.L_x_167:
[----:B------:R-:W-:Y:S01]  /*3d40*/  UMOV UR27, UR22 ;  /* 0x00000016001b7c82 */ /* 0x000fe20008000000 */
[----:B------:R-:W-:Y:S05]  /*3d50*/  BRA.U !UP0, `(.L_x_71) ;  /* 0x0000000108c07547 */ /* 0x000fea000b800000 */
[----:B------:R-:W-:Y:S02]  /*3d60*/  UIADD3 UR27, UPT, UPT, UR43, UR22, URZ ;  /* 0x000000162b1b7290 */ /* 0x000fe4000fffe0ff */
[----:B------:R-:W-:Y:S01]  /*3d70*/  UPLOP3.LUT UP2, UPT, UPT, UPT, UPT, 0x40, 0x4 ;  /* 0x000000000004789c */ /* 0x000fe20003f4e870 */
[----:B------:R-:W-:Y:S01]  /*3d80*/  UMOV UR24, UR33 ;  /* 0x0000002100187c82 */ /* 0x000fe20008000000 */
[----:B------:R-:W-:-:S09]  /*3d90*/  UMOV UR10, UR23 ;  /* 0x00000017000a7c82 */ /* 0x000fd20008000000 */
.L_x_74:
[----:B--2---:R-:W-:Y:S01]  /*3da0*/  ULEA UR5, UR10, UR26, 0x3 ;  /* 0x0000001a0a057291 */ /* 0x004fe2000f8e18ff */
[----:B---3--:R-:W-:Y:S11]  /*3db0*/  @P2 BRA `(.L_x_72) ;  /* 0x00000000000c2947 */ /* 0x008ff60003800000 */
[----:B-1----:R-:W-:Y:S04]  /*3dc0*/  SHF.L.U32 R5, R2, 0x1f, RZ ;  /* 0x0000001f02057819 */ /* 0x002fe800000006ff */
[----:B------:R-:W1:Y:S02]  /*3dd0*/  SYNCS.PHASECHK.TRANS64.TRYWAIT P0, [UR5], R5 ;  /* 0x00000005ff0075a7 */ /* 0x000e640008001105 */
[----:B-1----:R-:W-:Y:S05]  /*3de0*/  @!P0 BRA `(.L_x_73) ;  /* 0x0000008800188947 */ /* 0x002fea0003800000 */
.L_x_72:
[----:B------:R-:W-:Y:S01]  /*3df0*/  UISETP.NE.AND UP0, UPT, UR24, 0x1, UPT ;  /* 0x000000011800788c */ /* 0x000fe2000bf05270 */
[----:B------:R-:W-:Y:S01]  /*3e00*/  PLOP3.LUT P2, PT, PT, PT, PT, 0x80, 0x8 ;  /* 0x000000000008781c */ /* 0x000fe20003f4f070 */
[----:B------:R-:W-:Y:S02]  /*3e10*/  UIADD3 UR4, UPT, UPT, UR10, 0x1, URZ ;  /* 0x000000010a047890 */ /* 0x000fe4000fffe0ff */
[----:B------:R-:W-:Y:S02]  /*3e20*/  UIADD3 UR25, UPT, UPT, UR5, 0x28, URZ ;  /* 0x0000002805197890 */ /* 0x000fe4000fffe0ff */
[----:B------:R-:W-:Y:S01]  /*3e30*/  UISETP.NE.AND UP1, UPT, UR4, 0x5, UPT ;  /* 0x000000050400788c */ /* 0x000fe2000bf25270 */
[----:B------:R-:W-:Y:S01]  /*3e40*/  PLOP3.LUT P0, PT, PT, PT, UP0, 0x80, 0x8 ;  /* 0x000000000008781c */ /* 0x000fe20003f0f008 */
[----:B------:R-:W-:Y:S02]  /*3e50*/  UIADD3 UR22, UPT, UPT, UR22, 0x1, URZ ;  /* 0x0000000116167890 */ /* 0x000fe4000fffe0ff */
[----:B------:R-:W-:Y:S02]  /*3e60*/  USEL UR6, URZ, 0x1, UP1 ;  /* 0x00000001ff067887 */ /* 0x000fe40008800000 */
[----:B------:R-:W-:Y:S02]  /*3e70*/  USEL UR23, UR4, URZ, UP1 ;  /* 0x000000ff04177287 */ /* 0x000fe40008800000 */
[----:B------:R-:W-:Y:S02]  /*3e80*/  UIADD3 UR24, UPT, UPT, UR24, -0x1, URZ ;  /* 0xffffffff18187890 */ /* 0x000fe4000fffe0ff */
[----:B------:R-:W-:Y:S01]  /*3e90*/  @UP0 ULEA UR4, UR23, UR26, 0x3 ;  /* 0x0000001a17040291 */ /* 0x000fe2000f8e18ff */
[----:B------:R-:W-:Y:S01]  /*3ea0*/  LOP3.LUT R2, R2, UR6, RZ, 0x3c, !PT ;  /* 0x0000000602027c12 */ /* 0x000fe2000f8e3cff */
[----:B------:R-:W-:Y:S02]  /*3eb0*/  ULEA UR6, UR10, UR30, 0xa ;  /* 0x0000001e0a067291 */ /* 0x000fe4000f8e50ff */
[----:B------:R-:W-:Y:S01]  /*3ec0*/  UISETP.NE.AND UP0, UPT, UR22, UR27, UPT ;  /* 0x0000001b1600728c */ /* 0x000fe2000bf05270 */
[----:B-1----:R-:W-:Y:S01]  /*3ed0*/  @P0 SHF.L.U32 R0, R2, 0x1f, RZ ;  /* 0x0000001f02000819 */ /* 0x002fe200000006ff */
[----:B------:R-:W-:Y:S02]  /*3ee0*/  UIADD3 UR20, UPT, UPT, UR6, 0x2, URZ ;  /* 0x0000000206147890 */ /* 0x000fe4000fffe0ff */
[----:B------:R-:W-:Y:S01]  /*3ef0*/  UIADD3 UR16, UPT, UPT, UR6, 0x4, URZ ;  /* 0x0000000406107890 */ /* 0x000fe2000fffe0ff */
[----:B------:R2:W3:Y:S01]  /*3f00*/  @P0 SYNCS.PHASECHK.TRANS64.TRYWAIT P2, [UR4], R0 ;  /* 0x00000000ff0005a7 */ /* 0x0004e20008041104 */
[----:B------:R-:W-:Y:S02]  /*3f10*/  ULEA UR4, UR10, UR29, 0xa ;  /* 0x0000001d0a047291 */ /* 0x000fe4000f8e50ff */
[----:B------:R-:W-:Y:S02]  /*3f20*/  UIADD3 UR12, UPT, UPT, UR6, 0x6, URZ ;  /* 0x00000006060c7890 */ /* 0x000fe4000fffe0ff */
[----:B------:R-:W-:Y:S02]  /*3f30*/  UIADD3 UR18, UPT, UPT, UR4, 0x2, URZ ;  /* 0x0000000204127890 */ /* 0x000fe4000fffe0ff */
[----:B------:R-:W-:Y:S02]  /*3f40*/  UIADD3 UR14, UPT, UPT, UR4, 0x4, URZ ;  /* 0x00000004040e7890 */ /* 0x000fe4000fffe0ff */
[----:B------:R-:W-:Y:S01]  /*3f50*/  UIADD3 UR8, UPT, UPT, UR4, 0x6, URZ ;  /* 0x0000000604087890 */ /* 0x000fe2000fffe0ff */
[----:B------:R-:W-:Y:S01]  /*3f60*/  UMOV UR7, 0x40004040 ;  /* 0x4000404000077882 */ /* 0x000fe20000000000 */
[----:B------:R-:W-:Y:S01]  /*3f70*/  UMOV UR5, 0x40004040 ;  /* 0x4000404000057882 */ /* 0x000fe20000000000 */
[----:B------:R-:W-:Y:S01]  /*3f80*/  UMOV UR21, 0x40004040 ;  /* 0x4000404000157882 */ /* 0x000fe20000000000 */
[----:B------:R2:W-:Y:S01]  /*3f90*/  UTCQMMA.2CTA gdesc[UR4], gdesc[UR6], tmem[UR11], tmem[UR40], idesc[UR41], UP2 ;  /* 0x00ff2806040075ea */ /* 0x0005e2000920030b */
[----:B------:R-:W-:Y:S01]  /*3fa0*/  UPLOP3.LUT UP2, UPT, UPT, UPT, UPT, 0x80, 0x8 ;  /* 0x000000000008789c */ /* 0x000fe20003f4f070 */
[----:B------:R-:W-:Y:S01]  /*3fb0*/  UMOV UR19, 0x40004040 ;  /* 0x4000404000137882 */ /* 0x000fe20000000000 */
[----:B------:R-:W-:Y:S01]  /*3fc0*/  UMOV UR17, 0x40004040 ;  /* 0x4000404000117882 */ /* 0x000fe20000000000 */
[----:B------:R2:W-:Y:S01]  /*3fd0*/  UTCQMMA.2CTA gdesc[UR18], gdesc[UR20], tmem[UR11], tmem[UR38], idesc[UR39], UPT ;  /* 0x00ff2614120075ea */ /* 0x0005e2000ba0030b */
[----:B------:R-:W-:Y:S01]  /*3fe0*/  UMOV UR15, 0x40004040 ;  /* 0x40004040000f7882 */ /* 0x000fe20000000000 */
[----:B------:R-:W-:Y:S01]  /*3ff0*/  UMOV UR13, 0x40004040 ;  /* 0x40004040000d7882 */ /* 0x000fe20000000000 */
[----:B------:R-:W-:Y:S01]  /*4000*/  UMOV UR9, 0x40004040 ;  /* 0x4000404000097882 */ /* 0x000fe20000000000 */
[----:B------:R2:W-:Y:S01]  /*4010*/  UTCQMMA.2CTA gdesc[UR14], gdesc[UR16], tmem[UR11], tmem[UR36], idesc[UR37], UPT ;  /* 0x00ff24100e0075ea */ /* 0x0005e2000ba0030b */
[----:B------:R2:W-:Y:S01]  /*4020*/  UTCQMMA.2CTA gdesc[UR8], gdesc[UR12], tmem[UR11], tmem[UR34], idesc[UR35], UPT ;  /* 0x00ff220c080075ea */ /* 0x0005e2000ba0030b */
[----:B------:R2:W-:Y:S01]  /*4030*/  UTCBAR.2CTA.MULTICAST [UR25], URZ, UR28 ;  /* 0x000000ff190073e9 */ /* 0x0005e2000820081c */
[----:B------:R-:W-:Y:S01]  /*4040*/  UMOV UR10, UR23 ;  /* 0x00000017000a7c82 */ /* 0x000fe20008000000 */
[----:B------:R-:W-:Y:S05]  /*4050*/  BRA.U UP0, `(.L_x_74) ;  /* 0xfffffffd00507547 */ /* 0x000fea000b83ffff */
.L_x_71:
[----:B--2---:R-:W-:Y:S01]  /*4060*/  UIADD3 UR4, UPT, UPT, UR31, 0xc0, URZ ;  /* 0x000000c01f047890 */ /* 0x004fe2000fffe0ff */
[----:B------:R-:W-:-:S08]  /*4070*/  UMOV UR22, UR27 ;  /* 0x0000001b00167c82 */ /* 0x000fd00008000000 */
[----:B------:R2:W-:Y:S01]  /*4080*/  UTCBAR.2CTA.MULTICAST [UR4], URZ, UR42 ;  /* 0x000000ff040073e9 */ /* 0x0005e2000820082a */
[----:B------:R-:W-:Y:S02]  /*4090*/  NOP ;  /* 0x0000000000007918 */ /* 0x000fe40000000000 */
.L_x_69:
[----:B--2---:R-:W-:Y:S01]  /*40a0*/  UIADD3 UR4, UPT, UPT, UR32, 0x1, URZ ;  /* 0x0000000120047890 */ /* 0x004fe2000fffe0ff */
[----:B------:R-:W-:-:S03]  /*40b0*/  ISETP.NE.AND P0, PT, R8, 0x2, PT ;  /* 0x000000020800780c */ /* 0x000fc60003f05270 */
[----:B------:R-:W-:Y:S01]  /*40c0*/  UISETP.NE.AND UP0, UPT, UR4, 0x2, UPT ;  /* 0x000000020400788c */ /* 0x000fe2000bf05270 */
[----:B-1----:R-:W-:Y:S02]  /*40d0*/  SEL R0, RZ, 0x1, P0 ;  /* 0x00000001ff007807 */ /* 0x002fe40000000000 */
[----:B------:R-:W-:Y:S01]  /*40e0*/  SEL R8, R8, RZ, P0 ;  /* 0x000000ff08087207 */ /* 0x000fe20000000000 */
[----:B------:R-:W-:Y:S01]  /*40f0*/  USEL UR5, URZ, 0x1, UP0 ;  /* 0x00000001ff057887 */ /* 0x000fe20008000000 */
[----:B------:R-:W-:Y:S01]  /*4100*/  LOP3.LUT R3, R3, R0, RZ, 0x3c, !PT ;  /* 0x0000000003037212 */ /* 0x000fe200078e3cff */
[----:B------:R-:W-:-:S04]  /*4110*/  USEL UR32, UR4, URZ, UP0 ;  /* 0x000000ff04207287 */ /* 0x000fc80008000000 */
[----:B------:R-:W-:Y:S01]  /*4120*/  LOP3.LUT R9, R9, UR5, RZ, 0x3c, !PT ;  /* 0x0000000509097c12 */ /* 0x000fe2000f8e3cff */
[----:B------:R-:W-:Y:S07]  /*4130*/  @P1 BRA `(.L_x_75) ;  /* 0xfffffff800881947 */ /* 0x000fee000383ffff */
[----:B------:R-:W1:Y:S01]  /*4140*/  S2UR UR8, SR_CgaCtaId ;  /* 0x00000000000879c3 */ /* 0x000e620000008800 */
[----:B------:R-:W-:Y:S01]  /*4150*/  ELECT P0, URZ, PT ;  /* 0x0000000000ff782f */ /* 0x000fe20003800000 */
[----:B------:R-:W-:Y:S01]  /*4160*/  HFMA2 R0, -RZ, RZ, 0, 5.9604644775390625e-08 ;  /* 0x00000001ff007431 */ /* 0x000fe200000001ff */
[----:B------:R-:W-:-:S05]  /*4170*/  UMOV UR4, 0x40 ;  /* 0x0000004000047882 */ /* 0x000fca0000000000 */
[----:B------:R-:W-:Y:S01]  /*4180*/  UVIRTCOUNT.DEALLOC.SMPOOL 0x80 ;  /* 0x000000800000784c */ /* 0x000fe20000000000 */
[----:B------:R-:W-:Y:S02]  /*4190*/  UISETP.NE.AND UP0, UPT, UR47, URZ, UPT ;  /* 0x000000ff2f00728c */ /* 0x000fe4000bf05270 */
[----:B-1----:R-:W-:-:S09]  /*41a0*/  ULEA UR8, UR8, UR4, 0x18 ;  /* 0x0000000408087291 */ /* 0x002fd2000f8ec0ff */
[----:B------:R1:W-:Y:S01]  /*41b0*/  @P0 STS.U8 [UR8+0x1c], R0 ;  /* 0x00001c00ff000988 */ /* 0x0003e20008000008 */
[----:B------:R-:W-:Y:S05]  /*41c0*/  BRA.U UP0, `(.L_x_76) ;  /* 0x0000000100587547 */ /* 0x000fea000b800000 */
[----:B------:R-:W-:Y:S01]  /*41d0*/  UIADD3 UR5, UPT, UPT, UR26, 0xd0, URZ ;  /* 0x000000d01a057890 */ /* 0x000fe2000fffe0ff */
[----:B------:R-:W-:-:S03]  /*41e0*/  SHF.L.U32 R3, R9, 0x1f, RZ ;  /* 0x0000001f09037819 */ /* 0x000fc600000006ff */
[----:B------:R-:W-:-:S09]  /*41f0*/  ULEA UR4, UR32, UR5, 0x3 ;  /* 0x0000000520047291 */ /* 0x000fd2000f8e18ff */
[----:B------:R-:W2:Y:S02]  /*4200*/  SYNCS.PHASECHK.TRANS64.TRYWAIT P0, [UR4], R3 ;  /* 0x00000003ff0075a7 */ /* 0x000ea40008001104 */
[----:B--2---:R-:W-:Y:S05]  /*4210*/  @!P0 BRA `(.L_x_77) ;  /* 0x0000008400248947 */ /* 0x004fea0003800000 */
.L_x_170:
[----:B------:R-:W-:-:S04]  /*4220*/  UIADD3 UR4, UPT, UPT, UR32, 0x1, URZ ;  /* 0x0000000120047890 */ /* 0x000fc8000fffe0ff */
[----:B------:R-:W-:-:S04]  /*4230*/  UISETP.NE.AND UP1, UPT, UR4, 0x2, UPT ;  /* 0x000000020400788c */ /* 0x000fc8000bf25270 */
[----:B------:R-:W-:Y:S02]  /*4240*/  USEL UR6, URZ, 0x1, UP1 ;  /* 0x00000001ff067887 */ /* 0x000fe40008800000 */
[----:B------:R-:W-:-:S04]  /*4250*/  USEL UR4, UR4, URZ, UP1 ;  /* 0x000000ff04047287 */ /* 0x000fc80008800000 */
[----:B------:R-:W-:Y:S01]  /*4260*/  ULEA UR4, UR4, UR5, 0x3 ;  /* 0x0000000504047291 */ /* 0x000fe2000f8e18ff */
[----:B-1----:R-:W-:-:S04]  /*4270*/  LOP3.LUT R3, R9, UR6, RZ, 0x3c, !PT ;  /* 0x0000000609037c12 */ /* 0x002fc8000f8e3cff */
[----:B------:R-:W-:Y:S01]  /*4280*/  SHF.L.U32 R3, R3, 0x1f, RZ ;  /* 0x0000001f03037819 */ /* 0x000fe200000006ff */
[----:B------:R-:W-:-:S04]  /*4290*/  IMAD.U32 R0, RZ, RZ, UR4 ;  /* 0x00000004ff007e24 */ /* 0x000fc8000f8e00ff */
[----:B------:R1:W2:Y:S03]  /*42a0*/  SYNCS.PHASECHK.TRANS64.TRYWAIT P0, [R0+URZ], R3 ;  /* 0x00000003000075a7 */ /* 0x0002a600080011ff */
[----:B--2---:R-:W-:Y:S05]  /*42b0*/  @!P0 NANOSLEEP.SYNCS 0x989680 ;  /* 0x009896800000895d */ /* 0x004fea0003900000 */
[----:B------:R-:W2:Y:S02]  /*42c0*/  @!P0 SYNCS.PHASECHK.TRANS64 P0, [R0+URZ], R3 ;  /* 0x00000003000085a7 */ /* 0x000ea400080010ff */
[----:B--2---:R-:W-:Y:S05]  /*42d0*/  @P0 BRA `(.L_x_78) ;  /* 0x0000000000200947 */ /* 0x004fea0003800000 */
.L_x_79:
[----:B--2---:R2:W4:Y:S02]  /*42e0*/  SYNCS.PHASECHK.TRANS64.TRYWAIT P0, [R0+URZ], R3 ;  /* 0x00000003000075a7 */ /* 0x00452400080011ff */
[----:B----4-:R-:W-:Y:S05]  /*42f0*/  @!P0 NANOSLEEP.SYNCS 0x989680 ;  /* 0x009896800000895d */ /* 0x010fea0003900000 */
[----:B------:R-:W4:Y:S02]  /*4300*/  @!P0 SYNCS.PHASECHK.TRANS64 P0, [R0+URZ], R3 ;  /* 0x00000003000085a7 */ /* 0x000f2400080010ff */
[----:B----4-:R-:W-:Y:S05]  /*4310*/  @!P0 BRA `(.L_x_79) ;  /* 0xfffffffc00f08947 */ /* 0x010fea000383ffff */
[----:B------:R-:W-:Y:S05]  /*4320*/  BRA `(.L_x_78) ;  /* 0x00000000000c7947 */ /* 0x000fea0003800000 */
.L_x_76:
[----:B------:R-:W-:-:S04]  /*4330*/  UIADD3 UR4, UPT, UPT, UR26, 0x100, URZ ;  /* 0x000001001a047890 */ /* 0x000fc8000fffe0ff */
[----:B------:R-:W-:-:S09]  /*4340*/  UPRMT UR4, UR46, 0x654, UR4 ;  /* 0x000006542e047896 */ /* 0x000fd20008000004 */
[----:B------:R-:W-:Y:S03]  /*4350*/  SYNCS.ARRIVE.TRANS64.RED.A1T0 RZ, [UR4], RZ ;  /* 0x000000ffffff79a7 */ /* 0x000fe60008100404 */
.L_x_78:
[----:B-12---:R-:W-:Y:S01]  /*4360*/  SHF.L.U32 R3, RZ, 0x1f, RZ ;  /* 0x0000001fff037819 */ /* 0x006fe200000006ff */
[----:B------:R-:W-:Y:S01]  /*4370*/  UIADD3 UR4, UPT, UPT, UR26, 0x100, URZ ;  /* 0x000001001a047890 */ /* 0x000fe2000fffe0ff */
[----:B------:R-:W-:Y:S02]  /*4380*/  PLOP3.LUT P0, PT, PT, PT, UP0, 0x80, 0x8 ;  /* 0x000000000008781c */ /* 0x000fe40003f0f008 */
[----:B------:R-:W1:Y:S02]  /*4390*/  SYNCS.PHASECHK.TRANS64.TRYWAIT P1, [UR26+0x100], R3 ;  /* 0x00010003ff0075a7 */ /* 0x000e64000802111a */
[----:B-1----:R-:W-:Y:S09]  /*43a0*/  @!P1 BRA `(.L_x_80) ;  /* 0x0000008000d89947 */ /* 0x002ff20003800000 */
.L_x_172:
[----:B------:R-:W-:Y:S01]  /*43b0*/  @!UP0 UPRMT UR4, UR46, 0x654, UR4 ;  /* 0x000006542e048896 */ /* 0x000fe20008000004 */
[----:B------:R-:W-:Y:S01]  /*43c0*/  UMOV UR5, 0xffff ;  /* 0x0000ffff00057882 */ /* 0x000fe20000000000 */
[----:B------:R-:W-:-:S07]  /*43d0*/  UMOV UR6, 0x1 ;  /* 0x0000000100067882 */ /* 0x000fce0000000000 */
[----:B------:R-:W-:Y:S01]  /*43e0*/  @!P0 SYNCS.ARRIVE.TRANS64.RED.A1T0 RZ, [UR4], RZ ;  /* 0x000000ffffff89a7 */ /* 0x000fe20008100404 */
[----:B------:R-:W-:Y:S01]  /*43f0*/  NOP ;  /* 0x0000000000007918 */ /* 0x000fe20000000000 */
[----:B-1----:R-:W1:Y:S01]  /*4400*/  LDS R0, [UR8+0x14] ;  /* 0x00001408ff007984 */ /* 0x002e620008000800 */
[----:B------:R-:W-:-:S04]  /*4410*/  ULOP3.LUT UR4, UR44, 0xffff, URZ, 0xc0, !UPT ;  /* 0x0000ffff2c047892 */ /* 0x000fc8000f8ec0ff */
[----:B------:R-:W-:-:S04]  /*4420*/  USHF.R.U32.HI UR4, URZ, 0x5, UR4 ;  /* 0x00000005ff047899 */ /* 0x000fc80008011604 */
[----:B------:R-:W-:Y:S02]  /*4430*/  USHF.L.U32 UR5, UR5, UR4, URZ ;  /* 0x0000000405057299 */ /* 0x000fe400080006ff */
[----:B------:R-:W-:-:S04]  /*4440*/  USHF.L.U32 UR4, UR6, UR4, URZ ;  /* 0x0000000406047299 */ /* 0x000fc800080006ff */
[----:B-1----:R-:W-:-:S04]  /*4450*/  LOP3.LUT R0, R0, UR5, RZ, 0xc0, !PT ;  /* 0x0000000500007c12 */ /* 0x002fc8000f8ec0ff */
[----:B------:R-:W-:-:S13]  /*4460*/  ISETP.NE.AND P0, PT, R0, UR5, PT ;  /* 0x0000000500007c0c */ /* 0x000fda000bf05270 */
[----:B------:R-:W-:Y:S05]  /*4470*/  @P0 BRA `(.L_x_81) ;  /* 0x0000000000580947 */ /* 0x000fea0003800000 */
[----:B------:R-:W1:Y:S02]  /*4480*/  LDS R0, [UR8+0x18] ;  /* 0x00001808ff007984 */ /* 0x000e640008000800 */
[----:B-1----:R-:W-:-:S04]  /*4490*/  LOP3.LUT R0, R0, UR4, RZ, 0xc0, !PT ;  /* 0x0000000400007c12 */ /* 0x002fc8000f8ec0ff */
[----:B------:R-:W-:-:S13]  /*44a0*/  ISETP.NE.AND P0, PT, R0, UR4, PT ;  /* 0x0000000400007c0c */ /* 0x000fda000bf05270 */
[----:B------:R-:W-:Y:S05]  /*44b0*/  @P0 BRA `(.L_x_82) ;  /* 0x00000000003c0947 */ /* 0x000fea0003800000 */
[----:B------:R-:W1:Y:S01]  /*44c0*/  S2R R2, SR_LANEID ;  /* 0x0000000000027919 */ /* 0x000e620000000000 */
[----:B------:R-:W-:Y:S01]  /*44d0*/  ULOP3.LUT UR5, URZ, UR5, URZ, 0x33, !UPT ;  /* 0x00000005ff057292 */ /* 0x000fe2000f8e33ff */
[----:B------:R-:W-:Y:S01]  /*44e0*/  LOP3.LUT R4, RZ, UR4, RZ, 0x33, !PT ;  /* 0x00000004ff047c12 */ /* 0x000fe2000f8e33ff */
[----:B------:R-:W-:Y:S02]  /*44f0*/  VOTEU.ANY UR4, UPT, PT ;  /* 0x0000000000047886 */ /* 0x000fe400038e0100 */
[----:B------:R-:W-:Y:S01]  /*4500*/  UFLO.U32 UR4, UR4 ;  /* 0x00000004000472bd */ /* 0x000fe200080e0000 */
[----:B------:R-:W2:Y:S01]  /*4510*/  REDUX UR6, R4 ;  /* 0x00000000040673c4 */ /* 0x000ea20000000000 */
[----:B------:R-:W-:-:S06]  /*4520*/  IMAD.U32 R0, RZ, RZ, UR5 ;  /* 0x00000005ff007e24 */ /* 0x000fcc000f8e00ff */
[----:B------:R4:W-:Y:S01]  /*4530*/  UTCATOMSWS.AND URZ, UR5 ;  /* 0x0000000500ff79e3 */ /* 0x0009e20008000000 */
[----:B------:R-:W3:Y:S01]  /*4540*/  REDUX UR7, R0 ;  /* 0x00000000000773c4 */ /* 0x000ee20000000000 */
[----:B-1----:R-:W-:Y:S01]  /*4550*/  ISETP.EQ.U32.AND P0, PT, R2, UR4, PT ;  /* 0x0000000402007c0c */ /* 0x002fe2000bf02070 */
[----:B--2---:R-:W-:Y:S01]  /*4560*/  IMAD.U32 R2, RZ, RZ, UR6 ;  /* 0x00000006ff027e24 */ /* 0x004fe2000f8e00ff */
[----:B---3--:R-:W-:-:S11]  /*4570*/  MOV R3, UR7 ;  /* 0x0000000700037c02 */ /* 0x008fd60008000f00 */
[----:B------:R4:W-:Y:S04]  /*4580*/  @P0 ATOMS.AND RZ, [UR8+0x14], R3 ;  /* 0x00001403ffff098c */ /* 0x0009e8000a800008 */
[----:B------:R4:W-:Y:S01]  /*4590*/  @P0 ATOMS.AND RZ, [UR8+0x18], R2 ;  /* 0x00001802ffff098c */ /* 0x0009e2000a800008 */
[----:B------:R-:W-:Y:S05]  /*45a0*/  BRA `(.L_x_83) ;  /* 0x0000000000147947 */ /* 0x000fea0003800000 */
.L_x_82:
[----:B------:R-:W-:Y:S02]  /*45b0*/  MOV R2, 0x45d0 ;  /* 0x000045d000027802 */ /* 0x000fe40000000f00 */
[----:B---3-5:R-:W-:Y:S05]  /*45c0*/  CALL.REL.NOINC `($__internal_0_$__cuda_sm10x_tcgen05_guardrail_trap_col_being_dealloced_not_returned_by_alloc) ;  /* 0x0000008400b47944 */ /* 0x028fea0003c00000 */
[----:B------:R-:W-:Y:S05]  /*45d0*/  BRA `(.L_x_83) ;  /* 0x0000000000087947 */ /* 0x000fea0003800000 */
.L_x_81:
[----:B------:R-:W-:Y:S02]  /*45e0*/  MOV R2, 0x4600 ;  /* 0x0000460000027802 */ /* 0x000fe40000000f00 */
[----:B---3-5:R-:W-:Y:S05]  /*45f0*/  CALL.REL.NOINC `($__internal_2_$__cuda_sm10x_tcgen05_guardrail_trap_unallocated_columns_being_dealloced) ;  /* 0x0000008400c07944 */ /* 0x028fea0003c00000 */
.L_x_83:
[----:B------:R-:W-:Y:S01]  /*4600*/  NOP ;  /* 0x0000000000007918 */ /* 0x000fe20000000000 */
[----:B----4-:R-:W-:Y:S05]  /*4610*/  EXIT ;  /* 0x000000000000794d */ /* 0x010fea0003800000 */
.L_x_56:
[----:B------:R-:W-:-:S09]  /*4620*/  UISETP.NE.OR UP0, UPT, UR25, 0x3, !UP3 ;  /* 0x000000031900788c */ /* 0x000fd2000df05670 */
[----:B------:R-:W-:Y:S05]  /*4630*/  BRA.U UP0, `(.L_x_84) ;  /* 0x0000001100547547 */ /* 0x000fea000b800000 */
[----:B------:R-:W1:Y:S01]  /*4640*/  LDCU UR31, c[0x0][0x370] ;  /* 0x00006e00ff1f77ac */ /* 0x000e620008000800 */
[----:B------:R-:W2:Y:S01]  /*4650*/  LDC.64 R16, c[0x0][0x348] ;  /* 0x0000d200ff107b82 */ /* 0x000ea20000000a00 */
[----:B------:R-:W-:Y:S02]  /*4660*/  HFMA2 R13, -RZ, RZ, 0, 0 ;  /* 0x00000000ff0d7431 */ /* 0x000fe400000001ff */
[----:B------:R-:W-:Y:S01]  /*4670*/  IMAD.MOV.U32 R15, RZ, RZ, 0x1 ;  /* 0x00000001ff0f7424 */ /* 0x000fe200078e00ff */
[----:B------:R-:W1:Y:S01]  /*4680*/  LDCU.128 UR48, c[0x0][0xb10] ;  /* 0x00016200ff3077ac */ /* 0x000e620008000c00 */
[----:B------:R-:W-:Y:S01]  /*4690*/  IMAD.MOV.U32 R14, RZ, RZ, RZ ;  /* 0x000000ffff0e7224 */ /* 0x000fe200078e00ff */
[----:B------:R-:W-:Y:S01]  /*46a0*/  MOV R7, 0x2000 ;  /* 0x0000200000077802 */ /* 0x000fe20000000f00 */
[----:B------:R-:W3:Y:S01]  /*46b0*/  LDCU UR30, c[0x0][0x374] ;  /* 0x00006e80ff1e77ac */ /* 0x000ee20008000800 */
[----:B------:R-:W4:Y:S01]  /*46c0*/  LDC.64 R2, c[0x0][0x888] ;  /* 0x00022200ff027b82 */ /* 0x000f220000000a00 */
[----:B------:R-:W3:Y:S01]  /*46d0*/  LDCU UR15, c[0x0][0xb0c] ;  /* 0x00016180ff0f77ac */ /* 0x000ee20008000800 */
[----:B------:R-:W2:Y:S06]  /*46e0*/  LDCU UR40, c[0x0][0xb20] ;  /* 0x00016400ff2877ac */ /* 0x000eac0008000800 */
[----:B------:R-:W4:Y:S01]  /*46f0*/  LDC.64 R4, c[0x0][0x890] ;  /* 0x00022400ff047b82 */ /* 0x000f220000000a00 */
[----:B------:R-:W2:Y:S01]  /*4700*/  LDCU UR4, c[0x0][0xb30] ;  /* 0x00016600ff0477ac */ /* 0x000ea20008000800 */
[----:B------:R-:W-:Y:S01]  /*4710*/  UMOV UR21, 0x400 ;  /* 0x0000040000157882 */ /* 0x000fe20000000000 */
[----:B-1----:R-:W-:-:S02]  /*4720*/  UIMAD.WIDE.U32 UR6, UR31, UR48, URZ ;  /* 0x000000301f0672a5 */ /* 0x002fc4000f8e00ff */
[----:B---3--:R-:W-:Y:S02]  /*4730*/  UIMAD.WIDE.U32 UR8, UR30, UR51, URZ ;  /* 0x000000331e0872a5 */ /* 0x008fe4000f8e00ff */
[----:B------:R-:W-:Y:S02]  /*4740*/  ULEA UR21, UR45, UR21, 0x18 ;  /* 0x000000152d157291 */ /* 0x000fe4000f8ec0ff */
[----:B------:R-:W-:Y:S02]  /*4750*/  UPLOP3.LUT UP3, UPT, UPT, UPT, UPT, 0x40, 0x4 ;  /* 0x000000000004789c */ /* 0x000fe40003f6e870 */
[----:B------:R-:W-:Y:S01]  /*4760*/  UIADD3 UR37, UPT, UPT, UR21, 0x68, URZ ;  /* 0x0000006815257890 */ /* 0x000fe2000fffe0ff */
[----:B------:R-:W-:Y:S01]  /*4770*/  UMOV UR6, UR7 ;  /* 0x0000000700067c82 */ /* 0x000fe20008000000 */
[----:B------:R-:W-:Y:S01]  /*4780*/  UMOV UR38, UR9 ;  /* 0x0000000900267c82 */ /* 0x000fe20008000000 */
[----:B------:R-:W-:Y:S02]  /*4790*/  UISETP.GE.AND UP0, UPT, UR42, 0x1, UPT ;  /* 0x000000012a00788c */ /* 0x000fe4000bf06270 */
[----:B------:R-:W-:Y:S01]  /*47a0*/  UISETP.NE.AND UP4, UPT, UR42, 0x1, UPT ;  /* 0x000000012a00788c */ /* 0x000fe2000bf85270 */
[----:B------:R-:W1:Y:S01]  /*47b0*/  LDCU.64 UR22, c[0x0][0xb28] ;  /* 0x00016500ff1677ac */ /* 0x000e620008000a00 */
[----:B------:R-:W-:-:S02]  /*47c0*/  UISETP.NE.AND UP6, UPT, UR15, 0x1, UPT ;  /* 0x000000010f00788c */ /* 0x000fc4000bfc5270 */
[----:B------:R-:W-:Y:S02]  /*47d0*/  UISETP.NE.AND UP5, UPT, UR50, 0x1, UPT ;  /* 0x000000013200788c */ /* 0x000fe4000bfa5270 */
[----:B------:R-:W-:Y:S02]  /*47e0*/  UIADD3 UR33, UPT, UPT, UR21, 0x50, URZ ;  /* 0x0000005015217890 */ /* 0x000fe4000fffe0ff */
[----:B------:R-:W-:Y:S02]  /*47f0*/  UIADD3 UR25, UPT, UPT, UR21, 0x58, URZ ;  /* 0x0000005815197890 */ /* 0x000fe4000fffe0ff */
[----:B------:R-:W-:Y:S02]  /*4800*/  UIADD3 UR17, UPT, UPT, UR21, 0x60, URZ ;  /* 0x0000006015117890 */ /* 0x000fe4000fffe0ff */
[----:B------:R-:W-:Y:S02]  /*4810*/  UPRMT UR37, UR45, 0x654, UR37 ;  /* 0x000006542d257896 */ /* 0x000fe40008000025 */
[----:B------:R-:W-:-:S02]  /*4820*/  USHF.R.U32.HI UR39, URZ, UR49, UR6 ;  /* 0x00000031ff277299 */ /* 0x000fc40008011606 */
[----:B--2---:R-:W-:Y:S02]  /*4830*/  USHF.R.U32.HI UR38, URZ, UR40, UR38 ;  /* 0x00000028ff267299 */ /* 0x004fe40008011626 */
[----:B------:R-:W-:-:S11]  /*4840*/  UISETP.NE.AND UP2, UPT, UR4, 0x1, UPT ;  /* 0x000000010400788c */ /* 0x000fd6000bf45270 */
.L_x_95:
[C---:B------:R-:W-:Y:S02]  /*4850*/  LEA R12, R14.reuse, UR21, 0x3 ;  /* 0x000000150e0c7c11 */ /* 0x040fe4000f8e18ff */
[----:B------:R-:W-:Y:S02]  /*4860*/  SHF.L.U32 R9, R13, 0x1f, RZ ;  /* 0x0000001f0d097819 */ /* 0x000fe400000006ff */
[----:B------:R-:W-:Y:S02]  /*4870*/  LEA R10, R14, UR21, 0x4 ;  /* 0x000000150e0a7c11 */ /* 0x000fe4000f8e20ff */
[----:B--2---:R-:W2:Y:S02]  /*4880*/  SYNCS.PHASECHK.TRANS64.TRYWAIT P0, [R12+URZ+0xa0], R9 ;  /* 0x0000a0090c0075a7 */ /* 0x004ea400080011ff */
[----:B--2---:R-:W-:Y:S05]  /*4890*/  @!P0 BRA `(.L_x_85) ;  /* 0x0000007c00b48947 */ /* 0x004fea0003800000 */
.L_x_173:
[----:B--2---:R-:W2:Y:S01]  /*48a0*/  LDS.128 R8, [R10+0x110] ;  /* 0x000110000a087984 */ /* 0x004ea20000000c00 */
[----:B------:R-:W-:Y:S01]  /*48b0*/  UISETP.GE.AND UP0, UPT, UR42, 0x1, UPT ;  /* 0x000000012a00788c */ /* 0x000fe2000bf06270 */
[----:B------:R-:W-:Y:S01]  /*48c0*/  @!PT LDS RZ, [RZ] ;  /* 0x00000000fffff984 */ /* 0x000fe20000000800 */
[----:B------:R-:W-:Y:S01]  /*48d0*/  @!PT LDS RZ, [RZ] ;  /* 0x00000000fffff984 */ /* 0x000fe20000000800 */
[----:B------:R-:W-:Y:S01]  /*48e0*/  @!PT LDS RZ, [RZ] ;  /* 0x00000000fffff984 */ /* 0x000fe20000000800 */
[----:B------:R-:W-:Y:S01]  /*48f0*/  @!PT LDS RZ, [RZ] ;  /* 0x00000000fffff984 */ /* 0x000fe20000000800 */
[----:B------:R3:W-:Y:S06]  /*4900*/  MEMBAR.ALL.CTA ;  /* 0x0000000000007992 */ /* 0x0007ec0000008000 */
[----:B---3--:R-:W3:Y:S01]  /*4910*/  FENCE.VIEW.ASYNC.S ;  /* 0x00000000000073c6 */ /* 0x008ee20000000000 */
[----:B--2---:R-:W-:Y:S11]  /*4920*/  LOP3.LUT P0, RZ, R10, 0x1, RZ, 0xc0, !PT ;  /* 0x000000010aff7812 */ /* 0x004ff6000780c0ff */
[----:B------:R-:W-:Y:S02]  /*4930*/  @!UPT UIADD3 URZ, UPT, UPT, URZ, URZ, URZ ;  /* 0x000000fffffff290 */ /* 0x000fe4000fffe0ff */
[----:B---3--:R-:W-:Y:S01]  /*4940*/  VOTEU.ANY UP1, P0 ;  /* 0x0000000000ff7886 */ /* 0x008fe20000020100 */
[----:B------:R-:W-:Y:S11]  /*4950*/  PLOP3.LUT P0, PT, PT, PT, UP1, 0x80, 0x8 ;  /* 0x000000000008781c */ /* 0x000ff60003f0f018 */
[----:B------:R-:W-:Y:S02]  /*4960*/  @!UPT UIADD3 URZ, UPT, UPT, URZ, URZ, URZ ;  /* 0x000000fffffff290 */ /* 0x000fe4000fffe0ff */
[----:B------:R-:W-:Y:S02]  /*4970*/  @P0 SHF.R.U32.HI R0, RZ, 0x10, R9 ;  /* 0x00000010ff000819 */ /* 0x000fe40000011609 */
[----:B------:R-:W-:Y:S02]  /*4980*/  @P0 MOV R6, R8 ;  /* 0x0000000800060202 */ /* 0x000fe40000000f00 */
[----:B------:R-:W-:Y:S01]  /*4990*/  @P0 R2UR UR4, R0 ;  /* 0x00000000000402ca */ /* 0x000fe200000e0000 */
[----:B------:R-:W-:Y:S01]  /*49a0*/  VIADD R0, R12, 0xb0 ;  /* 0x000000b00c007836 */ /* 0x000fe20000000000 */
[----:B------:R-:W-:Y:S02]  /*49b0*/  @P0 LOP3.LUT R8, R9, 0xffff, RZ, 0xc0, !PT ;  /* 0x0000ffff09080812 */ /* 0x000fe400078ec0ff */
[----:B------:R-:W-:Y:S02]  /*49c0*/  @P0 R2UR UR6, R6 ;  /* 0x00000000060602ca */ /* 0x000fe400000e0000 */
[----:B------:R-:W-:Y:S02]  /*49d0*/  PRMT R0, RZ, 0x654, R0 ;  /* 0x00000654ff007816 */ /* 0x000fe40000000000 */
[----:B------:R-:W-:Y:S02]  /*49e0*/  @P0 R2UR UR5, R8 ;  /* 0x00000000080502ca */ /* 0x000fe400000e0000 */
[----:B------:R2:W-:Y:S03]  /*49f0*/  SYNCS.ARRIVE.TRANS64.RED.A1T0 RZ, [R0+URZ], RZ ;  /* 0x000000ff00ff79a7 */ /* 0x0005e600081004ff */
[----:B------:R-:W-:Y:S04]  /*4a00*/  @UP1 UMOV UR29, UR4 ;  /* 0x00000004001d1c82 */ /* 0x000fe80008000000 */
[----:B------:R-:W-:Y:S04]  /*4a10*/  @UP1 UMOV UR14, UR6 ;  /* 0x00000006000e1c82 */ /* 0x000fe80008000000 */
[----:B------:R-:W-:Y:S01]  /*4a20*/  @UP1 UMOV UR13, UR5 ;  /* 0x00000005000d1c82 */ /* 0x000fe20008000000 */
[----:B------:R-:W-:Y:S05]  /*4a30*/  BRA.U !UP0, `(.L_x_86) ;  /* 0x0000000108a47547 */ /* 0x000fea000b800000 */
[----:B------:R-:W-:Y:S02]  /*4a40*/  UIMAD.WIDE.U32 UR18, UR13, UR51, URZ ;  /* 0x000000330d1272a5 */ /* 0x000fe4000f8e00ff */
[----:B------:R-:W-:Y:S02]  /*4a50*/  UIMAD.WIDE.U32 UR26, UR14, UR48, URZ ;  /* 0x000000300e1a72a5 */ /* 0x000fe4000f8e00ff */
[----:B------:R-:W-:Y:S02]  /*4a60*/  USEL UR4, UR30, UR38, !UP5 ;  /* 0x000000261e047287 */ /* 0x000fe4000e800000 */
[----:B------:R-:W-:Y:S02]  /*4a70*/  USEL UR7, UR31, UR39, !UP6 ;  /* 0x000000271f077287 */ /* 0x000fe4000f000000 */
[----:B-1----:R-:W-:Y:S02]  /*4a80*/  UIMAD.WIDE.U32 UR8, UR4, UR22, URZ ;  /* 0x00000016040872a5 */ /* 0x002fe4000f8e00ff */
[----:B------:R-:W-:Y:S01]  /*4a90*/  UIMAD.WIDE.U32 UR10, UR7, UR22, URZ ;  /* 0x00000016070a72a5 */ /* 0x000fe2000f8e00ff */
[----:B------:R-:W-:Y:S02]  /*4aa0*/  UMOV UR5, UR19 ;  /* 0x0000001300057c82 */ /* 0x000fe40008000000 */
[----:B------:R-:W-:Y:S03]  /*4ab0*/  USHF.R.U32.HI UR6, URZ, UR40, UR5 ;  /* 0x00000028ff067299 */ /* 0x000fe60008011605 */
[----:B------:R-:W-:Y:S01]  /*4ac0*/  UMOV UR5, UR27 ;  /* 0x0000001b00057c82 */ /* 0x000fe20008000000 */
[----:B------:R-:W-:Y:S02]  /*4ad0*/  USEL UR6, UR13, UR6, !UP5 ;  /* 0x000000060d067287 */ /* 0x000fe4000e800000 */
[----:B------:R-:W-:Y:S03]  /*4ae0*/  USHF.R.U32.HI UR12, URZ, UR49, UR5 ;  /* 0x00000031ff0c7299 */ /* 0x000fe60008011605 */
[----:B------:R-:W-:Y:S02]  /*4af0*/  UMOV UR5, UR9 ;  /* 0x0000000900057c82 */ /* 0x000fe40008000000 */
[----:B------:R-:W-:Y:S03]  /*4b00*/  @UP4 USHF.R.U32.HI UR4, URZ, UR23, UR5 ;  /* 0x00000017ff044299 */ /* 0x000fe60008011605 */
[----:B------:R-:W-:Y:S01]  /*4b10*/  UMOV UR5, UR11 ;  /* 0x0000000b00057c82 */ /* 0x000fe20008000000 */
[----:B------:R-:W-:Y:S02]  /*4b20*/  UIMAD UR4, UR42, UR4, URZ ;  /* 0x000000042a0472a4 */ /* 0x000fe4000f8e02ff */
[----:B------:R-:W-:Y:S02]  /*4b30*/  @UP4 USHF.R.U32.HI UR7, URZ, UR23, UR5 ;  /* 0x00000017ff074299 */ /* 0x000fe40008011605 */
[----:B------:R-:W-:Y:S02]  /*4b40*/  UIMAD.WIDE.U32 UR10, UR6, UR22, URZ ;  /* 0x00000016060a72a5 */ /* 0x000fe4000f8e00ff */
[----:B------:R-:W-:Y:S02]  /*4b50*/  USEL UR5, UR14, UR12, !UP6 ;  /* 0x0000000c0e057287 */ /* 0x000fe4000f000000 */
[----:B------:R-:W-:Y:S02]  /*4b60*/  UIMAD UR8, UR42, UR7, URZ ;  /* 0x000000072a0872a4 */ /* 0x000fe4000f8e02ff */
[----:B------:R-:W-:Y:S03]  /*4b70*/  UISETP.GE.AND UP0, UPT, UR6, UR4, UPT ;  /* 0x000000040600728c */ /* 0x000fe6000bf06270 */
[----:B------:R-:W-:Y:S01]  /*4b80*/  UMOV UR4, UR11 ;  /* 0x0000000b00047c82 */ /* 0x000fe20008000000 */
[----:B------:R-:W-:Y:S02]  /*4b90*/  UISETP.GE.OR UP0, UPT, UR5, UR8, UP0 ;  /* 0x000000080500728c */ /* 0x000fe40008706670 */
[----:B------:R-:W-:Y:S02]  /*4ba0*/  USHF.R.U32.HI UR4, URZ, UR23, UR4 ;  /* 0x00000017ff047299 */ /* 0x000fe40008011604 */
[----:B------:R-:W-:Y:S02]  /*4bb0*/  UIMAD.WIDE.U32 UR8, UR5, UR22, URZ ;  /* 0x00000016050872a5 */ /* 0x000fe4000f8e00ff */
[----:B------:R-:W-:Y:S04]  /*4bc0*/  USEL UR10, UR6, UR4, !UP4 ;  /* 0x00000004060a7287 */ /* 0x000fe8000e000000 */
[----:B------:R-:W-:Y:S01]  /*4bd0*/  UIADD3 UR11, UPT, UPT, -UR10, URZ, URZ ;  /* 0x000000ff0a0b7290 */ /* 0x000fe2000fffe1ff */
[----:B------:R-:W-:Y:S02]  /*4be0*/  @!UP0 UMOV UR4, UR9 ;  /* 0x0000000900048c82 */ /* 0x000fe40008000000 */
[----:B------:R-:W-:Y:S02]  /*4bf0*/  @!UP0 USHF.R.U32.HI UR4, URZ, UR23, UR4 ;  /* 0x00000017ff048299 */ /* 0x000fe40008011604 */
[----:B------:R-:W-:Y:S02]  /*4c00*/  UIMAD UR8, UR42, UR11, UR6 ;  /* 0x0000000b2a0872a4 */ /* 0x000fe4000f8e0206 */
[----:B------:R-:W-:Y:S04]  /*4c10*/  @!UP0 USEL UR4, UR5, UR4, !UP4 ;  /* 0x0000000405048287 */ /* 0x000fe8000e000000 */
[----:B------:R-:W-:Y:S02]  /*4c20*/  @!UP0 UIMAD UR8, UR7, UR8, UR4 ;  /* 0x00000008070882a4 */ /* 0x000fe4000f8e0204 */
[----:B------:R-:W-:Y:S02]  /*4c30*/  @!UP0 UIADD3 UR9, UPT, UPT, UR10, -UR4, URZ ;  /* 0x800000040a098290 */ /* 0x000fe4000fffe0ff */
[----:B------:R-:W-:Y:S02]  /*4c40*/  UIADD3 UR4, UPT, UPT, -UR5, URZ, URZ ;  /* 0x000000ff05047290 */ /* 0x000fe4000fffe1ff */
[----:B------:R-:W-:Y:S02]  /*4c50*/  UIADD3 UR7, UPT, UPT, -UR6, URZ, URZ ;  /* 0x000000ff06077290 */ /* 0x000fe4000fffe1ff */
[----:B------:R-:W-:Y:S02]  /*4c60*/  @!UP0 UIMAD UR6, UR9, UR42, UR5 ;  /* 0x0000002a090682a4 */ /* 0x000fe4000f8e0205 */
[----:B------:R-:W-:Y:S02]  /*4c70*/  UIMAD UR14, UR15, UR4, UR14 ;  /* 0x000000040f0e72a4 */ /* 0x000fe4000f8e020e */
[----:B------:R-:W-:Y:S01]  /*4c80*/  UIMAD UR13, UR50, UR7, UR13 ;  /* 0x00000007320d72a4 */ /* 0x000fe2000f8e020d */
[----:B------:R-:W-:Y:S02]  /*4c90*/  @!UP0 UMOV UR5, UR8 ;  /* 0x0000000800058c82 */ /* 0x000fe40008000000 */
[----:B------:R-:W-:Y:S02]  /*4ca0*/  UIMAD UR14, UR5, UR15, UR14 ;  /* 0x0000000f050e72a4 */ /* 0x000fe4000f8e020e */
[----:B------:R-:W-:Y:S11]  /*4cb0*/  UIMAD UR13, UR6, UR50, UR13 ;  /* 0x00000032060d72a4 */ /* 0x000ff6000f8e020d */
[----:B------:R-:W-:Y:S01]  /*4cc0*/  @!UPT UIADD3 URZ, UPT, UPT, URZ, URZ, URZ ;  /* 0x000000fffffff290 */ /* 0x000fe2000fffe0ff */
.L_x_86:
[----:B------:R-:W3:Y:S01]  /*4cd0*/  @!UP2 LDCU.128 UR8, c[0x0][0xb10] ;  /* 0x00016200ff08a7ac */ /* 0x000ee20008000c00 */
[C---:B----4-:R-:W-:Y:S02]  /*4ce0*/  ISETP.NE.U32.AND P1, PT, R4.reuse, RZ, PT ;  /* 0x000000ff0400720c */ /* 0x050fe40003f25070 */
[----:B------:R-:W-:Y:S02]  /*4cf0*/  ISETP.NE.U32.AND P0, PT, R4, RZ, PT ;  /* 0x000000ff0400720c */ /* 0x000fe40003f05070 */
[C---:B------:R-:W-:Y:S02]  /*4d00*/  ISETP.NE.AND.EX P1, PT, R5.reuse, RZ, PT, P1 ;  /* 0x000000ff0500720c */ /* 0x040fe40003f25310 */
[----:B------:R-:W-:Y:S01]  /*4d10*/  ISETP.NE.AND.EX P0, PT, R5, RZ, PT, P0 ;  /* 0x000000ff0500720c */ /* 0x000fe20003f05300 */
[----:B------:R-:W4:Y:S01]  /*4d20*/  @!UP2 LDCU UR5, c[0x0][0xb0c] ;  /* 0x00016180ff05a7ac */ /* 0x000f220008000800 */
[----:B------:R-:W-:Y:S01]  /*4d30*/  SHF.L.U32 R9, R15, 0x1f, RZ ;  /* 0x0000001f0f097819 */ /* 0x000fe200000006ff */
[----:B------:R-:W-:Y:S02]  /*4d40*/  USHF.L.U32 UR35, UR16, 0x7, URZ ;  /* 0x0000000710237899 */ /* 0x000fe400080006ff */
[----:B------:R-:W-:Y:S02]  /*4d50*/  USHF.L.U32 UR34, UR20, 0x8, URZ ;  /* 0x0000000814227899 */ /* 0x000fe400080006ff */
[----:B---3--:R-:W-:Y:S07]  /*4d60*/  UIMAD.WIDE.U32 UR6, UR14, UR8, URZ ;  /* 0x000000080e0672a5 */ /* 0x008fee000f8e00ff */
[----:B------:R-:W-:Y:S01]  /*4d70*/  @!UP2 UMOV UR4, UR7 ;  /* 0x000000070004ac82 */ /* 0x000fe20008000000 */
[----:B----4-:R-:W-:Y:S02]  /*4d80*/  @!UP2 UISETP.NE.AND UP0, UPT, UR5, 0x1, UPT ;  /* 0x000000010500a88c */ /* 0x010fe4000bf05270 */
[----:B------:R-:W-:Y:S02]  /*4d90*/  @!UP2 USHF.R.U32.HI UR4, URZ, UR9, UR4 ;  /* 0x00000009ff04a299 */ /* 0x000fe40008011604 */
[----:B------:R-:W-:Y:S02]  /*4da0*/  UIMAD.WIDE.U32 UR6, UR13, UR11, URZ ;  /* 0x0000000b0d0672a5 */ /* 0x000fe4000f8e00ff */
[----:B------:R-:W-:Y:S02]  /*4db0*/  @!UP2 USEL UR8, UR14, UR4, !UP0 ;  /* 0x000000040e08a287 */ /* 0x000fe4000c000000 */
[----:B------:R-:W-:Y:S03]  /*4dc0*/  @!UP2 UISETP.NE.AND UP0, UPT, UR10, 0x1, UPT ;  /* 0x000000010a00a88c */ /* 0x000fe6000bf05270 */
[----:B------:R-:W-:Y:S02]  /*4dd0*/  @!UP2 UMOV UR6, UR7 ;  /* 0x000000070006ac82 */ /* 0x000fe40008000000 */
[----:B------:R-:W3:Y:S02]  /*4de0*/  @!UP2 LDCU UR4, c[0x0][0xb20] ;  /* 0x00016400ff04a7ac */ /* 0x000ee40008000800 */
[----:B---3--:R-:W-:Y:S04]  /*4df0*/  @!UP2 USHF.R.U32.HI UR6, URZ, UR4, UR6 ;  /* 0x00000004ff06a299 */ /* 0x008fe80008011606 */
[----:B------:R-:W-:Y:S04]  /*4e00*/  @!UP2 USEL UR6, UR13, UR6, !UP0 ;  /* 0x000000060d06a287 */ /* 0x000fe8000c000000 */
[----:B------:R-:W-:Y:S02]  /*4e10*/  @!UP2 UIADD3 UR4, UPT, UPT, -UR8, UR6, URZ ;  /* 0x000000060804a290 */ /* 0x000fe4000fffe1ff */
[----:B------:R-:W-:Y:S02]  /*4e20*/  @!UP2 UIADD3 UR6, UPT, UPT, UR8, -UR6, URZ ;  /* 0x800000060806a290 */ /* 0x000fe4000fffe0ff */
[----:B------:R-:W-:Y:S02]  /*4e30*/  @!UP2 UIMAD UR14, UR4, UR5, UR14 ;  /* 0x00000005040ea2a4 */ /* 0x000fe4000f8e020e */
[----:B------:R-:W-:Y:S01]  /*4e40*/  @!UP2 UIMAD UR13, UR6, UR10, UR13 ;  /* 0x0000000a060da2a4 */ /* 0x000fe2000f8e020d */
[----:B------:R-:W-:Y:S11]  /*4e50*/  BRA.U UP3, `(.L_x_87) ;  /* 0x0000000103107547 */ /* 0x000ff6000b800000 */
[----:B--2---:R-:W-:Y:S04]  /*4e60*/  MOV R0, UR44 ;  /* 0x0000002c00007c02 */ /* 0x004fe80008000f00 */
[----:B------:R-:W-:Y:S04]  /*4e70*/  SHF.L.U32 R11, R0, 0x1f, RZ ;  /* 0x0000001f000b7819 */ /* 0x000fe800000006ff */
[----:B------:R-:W2:Y:S02]  /*4e80*/  SYNCS.PHASECHK.TRANS64.TRYWAIT P2, [UR21+0x98], R11 ;  /* 0x0000980bff0075a7 */ /* 0x000ea40008041115 */
[----:B--2---:R-:W-:Y:S05]  /*4e90*/  @!P2 BRA `(.L_x_88) ;  /* 0x000000780048a947 */ /* 0x004fea0003800000 */
.L_x_87:
[----:B------:R-:W-:Y:S05]  /*4ea0*/  @!P1 BRA `(.L_x_89) ;  /* 0x0000000000309947 */ /* 0x000fea0003800000 */
[----:B------:R-:W-:Y:S01]  /*4eb0*/  ISETP.NE.U32.AND P1, PT, R2, RZ, PT ;  /* 0x000000ff0200720c */ /* 0x000fe20003f25070 */
[----:B------:R-:W3:Y:S01]  /*4ec0*/  LDCU.64 UR4, c[0x0][0x358] ;  /* 0x00006b00ff0477ac */ /* 0x000ee20008000a00 */
[----:B------:R-:W-:Y:S02]  /*4ed0*/  IMAD.MOV.U32 R162, RZ, RZ, 0x1 ;  /* 0x00000001ffa27424 */ /* 0x000fe400078e00ff */
[----:B------:R-:W-:Y:S11]  /*4ee0*/  ISETP.NE.AND.EX P1, PT, R3, RZ, PT, P1 ;  /* 0x000000ff0300720c */ /* 0x000ff60003f25310 */
[----:B------:R-:W-:Y:S02]  /*4ef0*/  @!UPT UIADD3 URZ, UPT, UPT, URZ, URZ, URZ ;  /* 0x000000fffffff290 */ /* 0x000fe4000fffe0ff */
[----:B--2---:R-:W2:Y:S01]  /*4f00*/  @P1 LDC.64 R10, c[0x0][0x888] ;  /* 0x00022200ff0a1b82 */ /* 0x004ea20000000a00 */
[----:B------:R-:W-:Y:S04]  /*4f10*/  @P1 IMAD R0, R4, UR36, RZ ;  /* 0x0000002404001c24 */ /* 0x000fe8000f8e02ff */
[----:B--2---:R-:W-:Y:S04]  /*4f20*/  @P1 IMAD.WIDE R10, R0, 0x4, R10 ;  /* 0x00000004000a1825 */ /* 0x004fe800078e020a */
[----:B------:R-:W-:Y:S01]  /*4f30*/  HFMA2 R0, -RZ, RZ, 0, 5.9604644775390625e-08 ;  /* 0x00000001ff007431 */ /* 0x000fe200000001ff */
[----:B---3-5:R3:W5:Y:S04]  /*4f40*/  @P1 LDG.E R73, desc[UR4][R10.64] ;  /* 0x000000040a491981 */ /* 0x028768000c1e1900 */
[----:B------:R-:W-:Y:S01]  /*4f50*/  @!P1 PRMT R162, R0, 0x7610, R162 ;  /* 0x0000761000a29816 */ /* 0x000fe200000000a2 */
[----:B---3--:R-:W4:Y:S06]  /*4f60*/  @!P1 LDC R73, c[0x0][0x880] ;  /* 0x00022000ff499b82 */ /* 0x008f2c0000000800 */
.L_x_89:
[----:B----45:R-:W-:Y:S01]  /*4f70*/  @!P0 FSETP.EQ.AND P1, PT, R73, RZ, PT ;  /* 0x000000ff4900820b */ /* 0x030fe20003f22000 */
[----:B------:R-:W-:Y:S01]  /*4f80*/  @!UPT UIADD3 URZ, UPT, UPT, URZ, URZ, URZ ;  /* 0x000000fffffff290 */ /* 0x000fe2000fffe0ff */
[----:B------:R-:W-:Y:S11]  /*4f90*/  @!P0 BRA `(.L_x_90) ;  /* 0x0000000000188947 */ /* 0x000ff60003800000 */
[----:B------:R-:W-:Y:S02]  /*4fa0*/  LOP3.LUT P0, RZ, R162, 0xff, RZ, 0xc0, !PT ;  /* 0x000000ffa2ff7812 */ /* 0x000fe4000780c0ff */
[----:B------:R-:W-:Y:S04]  /*4fb0*/  ISETP.NE.U32.AND P1, PT, R2, RZ, PT ;  /* 0x000000ff0200720c */ /* 0x000fe80003f25070 */
[----:B------:R-:W-:Y:S04]  /*4fc0*/  ISETP.NE.AND.EX P1, PT, R3, RZ, PT, P1 ;  /* 0x000000ff0300720c */ /* 0x000fe80003f25310 */
[----:B------:R-:W-:Y:S03]  /*4fd0*/  PLOP3.LUT P1, PT, P1, PT, PT, 0x8, 0x80 ;  /* 0x000000000080781c */ /* 0x000fe60000f2e170 */
[----:B------:R-:W-:Y:S11]  /*4fe0*/  @P0 FSETP.EQ.AND P1, PT, R73, RZ, PT ;  /* 0x000000ff4900020b */ /* 0x000ff60003f22000 */
[----:B------:R-:W-:Y:S02]  /*4ff0*/  @!UPT UIADD3 URZ, UPT, UPT, URZ, URZ, URZ ;  /* 0x000000fffffff290 */ /* 0x000fe4000fffe0ff */
.L_x_90:
[----:B------:R-:W3:Y:S01]  /*5000*/  SYNCS.PHASECHK.TRANS64.TRYWAIT P2, [UR21+0x70], R9 ;  /* 0x00007009ff0075a7 */ /* 0x000ee20008041115 */
[----:B------:R-:W-:Y:S04]  /*5010*/  ELECT P0, URZ, PT ;  /* 0x0000000000ff782f */ /* 0x000fe80003800000 */
[----:B------:R-:W-:Y:S11]  /*5020*/  PLOP3.LUT P1, PT, P1, P0, PT, 0xf2, 0x2f ;  /* 0x00000000002f781c */ /* 0x000ff60000f21e72 */
[----:B------:R-:W-:Y:S02]  /*5030*/  @!UPT UIADD3 URZ, UPT, UPT, URZ, URZ, URZ ;  /* 0x000000fffffff290 */ /* 0x000fe4000fffe0ff */
[----:B------:R-:W-:Y:S05]  /*5040*/  @!P1 IADD3 R8, P0, PT, R16, 0x580, RZ ;  /* 0x0000058010089810 */ /* 0x000fea0007f1e0ff */
[----:B------:R-:W-:Y:S01]  /*5050*/  @!P1 IMAD.X R6, RZ, RZ, R17, P0 ;  /* 0x000000ffff069224 */ /* 0x000fe200000e0611 */
[----:B---3--:R-:W-:Y:S07]  /*5060*/  @!P2 BRA `(.L_x_91) ;  /* 0x0000007400eca947 */ /* 0x008fee0003800000 */
.L_x_176:
[----:B------:R-:W-:Y:S01]  /*5070*/  @!P1 R2UR UR5, R8 ;  /* 0x00000000080592ca */ /* 0x000fe200000e0000 */
[----:B------:R-:W-:Y:S01]  /*5080*/  VOTEU.ALL UP0, P1 ;  /* 0x0000000000ff7886 */ /* 0x000fe20000800000 */
[----:B------:R-:W-:Y:S01]  /*5090*/  @!P1 R2UR UR4, R6 ;  /* 0x00000000060492ca */ /* 0x000fe200000e0000 */
[----:B--2---:R-:W-:Y:S01]  /*50a0*/  @!P1 IMAD.MOV.U32 R0, RZ, RZ, 0x2000 ;  /* 0x00002000ff009424 */ /* 0x004fe200078e00ff */
[----:B------:R-:W-:Y:S01]  /*50b0*/  UMOV UR8, 0x0 ;  /* 0x0000000000087882 */ /* 0x000fe20000000000 */
[----:B------:R-:W-:Y:S01]  /*50c0*/  UMOV UR9, 0x10000000 ;  /* 0x1000000000097882 */ /* 0x000fe20000000000 */
[----:B------:R-:W-:Y:S01]  /*50d0*/  @!UP0 UIADD3 UR32, UPT, UPT, UR21, 0x200, URZ ;  /* 0x0000020015208890 */ /* 0x000fe2000fffe0ff */
[----:B------:R-:W-:Y:S01]  /*50e0*/  @!P1 IADD3 R8, P0, PT, R16, 0x580, RZ ;  /* 0x0000058010089810 */ /* 0x000fe20007f1e0ff */
[----:B------:R-:W-:Y:S01]  /*50f0*/  VOTEU.ALL UP0, P1 ;  /* 0x0000000000ff7886 */ /* 0x000fe20000800000 */
[----:B------:R-:W-:Y:S03]  /*5100*/  UPRMT UR6, UR45, 0x654, UR33 ;  /* 0x000006542d067896 */ /* 0x000fe60008000021 */
[----:B------:R-:W-:Y:S02]  /*5110*/  @!P1 IMAD.X R6, RZ, RZ, R17, P0 ;  /* 0x000000ffff069224 */ /* 0x000fe400000e0611 */
[----:B------:R-:W-:Y:S02]  /*5120*/  IMAD.U32 R10, RZ, RZ, UR5 ;  /* 0x00000005ff0a7e24 */ /* 0x000fe4000f8e00ff */
[----:B------:R-:W-:Y:S03]  /*5130*/  IMAD.U32 R11, RZ, RZ, UR4 ;  /* 0x00000004ff0b7e24 */ /* 0x000fe6000f8e00ff */
[----:B------:R-:W-:Y:S02]  /*5140*/  @!P1 R2UR UR4, R10 ;  /* 0x000000000a0492ca */ /* 0x000fe400000e0000 */
[----:B------:R-:W-:Y:S11]  /*5150*/  @!P1 R2UR UR5, R11 ;  /* 0x000000000b0592ca */ /* 0x000ff600000e0000 */
[----:B------:R-:W-:Y:S02]  /*5160*/  @!UPT UIADD3 URZ, UPT, UPT, URZ, URZ, URZ ;  /* 0x000000fffffff290 */ /* 0x000fe4000fffe0ff */
[----:B------:R2:W-:Y:S01]  /*5170*/  @!UP0 UTMALDG.3D [UR32], [UR4], desc[UR8] ;  /* 0x00000820040085b4 */ /* 0x0005e20008011000 */
[----:B------:R2:W-:Y:S01]  /*5180*/  @!P1 SYNCS.ARRIVE.TRANS64.RED.A0TR RZ, [UR21+0x50], R0 ;  /* 0x00005000ffff99a7 */ /* 0x0005e20008300415 */
[----:B------:R-:W-:Y:S01]  /*5190*/  SYNCS.ARRIVE.TRANS64.RED.A1T0 RZ, [UR6], RZ ;  /* 0x000000ffffff79a7 */ /* 0x000fe20008100406 */
[----:B------:R-:W3:Y:S02]  /*51a0*/  SYNCS.PHASECHK.TRANS64.TRYWAIT P2, [UR21+0x78], R9 ;  /* 0x00007809ff0075a7 */ /* 0x000ee40008041115 */
[----:B--23--:R-:W-:Y:S05]  /*51b0*/  @!P2 BRA `(.L_x_92) ;  /* 0x0000007400b0a947 */ /* 0x00cfea0003800000 */
.L_x_178:
        /* <DEDUP_REMOVED lines=8> */
[----:B------:R-:W-:Y:S01]  /*5240*/  @!UP0 UIADD3 UR24, UPT, UPT, UR21, 0x2200, URZ ;  /* 0x0000220015188890 */ /* 0x000fe2000fffe0ff */
[----:B------:R-:W-:Y:S01]  /*5250*/  VOTEU.ALL UP0, P1 ;  /* 0x0000000000ff7886 */ /* 0x000fe20000800000 */
[----:B------:R-:W-:Y:S01]  /*5260*/  UMOV UR27, UR35 ;  /* 0x00000023001b7c82 */ /* 0x000fe20008000000 */
[----:B------:R-:W-:Y:S02]  /*5270*/  UMOV UR28, UR36 ;  /* 0x00000024001c7c82 */ /* 0x000fe40008000000 */
[----:B------:R-:W-:Y:S01]  /*5280*/  IMAD.U32 R10, RZ, RZ, UR5 ;  /* 0x00000005ff0a7e24 */ /* 0x000fe2000f8e00ff */
[----:B------:R-:W-:Y:S01]  /*5290*/  UPRMT UR6, UR45, 0x654, UR25 ;  /* 0x000006542d067896 */ /* 0x000fe20008000019 */
[----:B------:R-:W-:Y:S02]  /*52a0*/  IMAD.U32 R11, RZ, RZ, UR4 ;  /* 0x00000004ff0b7e24 */ /* 0x000fe4000f8e00ff */
[----:B------:R-:W-:Y:S01]  /*52b0*/  @!P1 IMAD.X R6, RZ, RZ, R17, P0 ;  /* 0x000000ffff069224 */ /* 0x000fe200000e0611 */
        /* <DEDUP_REMOVED lines=8> */
.L_x_180:
[----:B------:R-:W-:Y:S01]  /*5340*/  @!P1 R2UR UR5, R8 ;  /* 0x00000000080592ca */ /* 0x000fe200000e0000 */
[----:B------:R-:W-:Y:S01]  /*5350*/  VOTEU.ALL UP0, P1 ;  /* 0x0000000000ff7886 */ /* 0x000fe20000800000 */
[----:B------:R-:W-:Y:S01]  /*5360*/  @!P1 R2UR UR4, R6 ;  /* 0x00000000060492ca */ /* 0x000fe200000e0000 */
[----:B--2---:R-:W-:Y:S01]  /*5370*/  @!P1 IMAD.MOV.U32 R0, RZ, RZ, 0x2000 ;  /* 0x00002000ff009424 */ /* 0x004fe200078e00ff */
[----:B------:R-:W-:Y:S01]  /*5380*/  UMOV UR8, 0x0 ;  /* 0x0000000000087882 */ /* 0x000fe20000000000 */
[----:B------:R-:W-:Y:S01]  /*5390*/  UMOV UR9, 0x10000000 ;  /* 0x1000000000097882 */ /* 0x000fe20000000000 */
[----:B------:R-:W-:Y:S01]  /*53a0*/  @!UP0 UIADD3 UR18, UPT, UPT, UR34, 0x80, URZ ;  /* 0x0000008022128890 */ /* 0x000fe2000fffe0ff */
[----:B------:R-:W-:Y:S01]  /*53b0*/  VIADD R14, R14, 0x1 ;  /* 0x000000010e0e7836 */ /* 0x000fe20000000000 */
[----:B------:R-:W-:Y:S01]  /*53c0*/  @!UP0 UIADD3 UR16, UPT, UPT, UR21, 0x4200, URZ ;  /* 0x0000420015108890 */ /* 0x000fe2000fffe0ff */
[----:B------:R-:W-:Y:S01]  /*53d0*/  VOTEU.ALL UP0, P1 ;  /* 0x0000000000ff7886 */ /* 0x000fe20000800000 */
[----:B------:R-:W-:Y:S01]  /*53e0*/  UMOV UR19, UR35 ;  /* 0x0000002300137c82 */ /* 0x000fe20008000000 */
[----:B------:R-:W-:Y:S02]  /*53f0*/  UMOV UR20, UR36 ;  /* 0x0000002400147c82 */ /* 0x000fe40008000000 */
[----:B------:R-:W-:Y:S01]  /*5400*/  IMAD.U32 R10, RZ, RZ, UR5 ;  /* 0x00000005ff0a7e24 */ /* 0x000fe2000f8e00ff */
[----:B------:R-:W-:Y:S01]  /*5410*/  UPRMT UR6, UR45, 0x654, UR17 ;  /* 0x000006542d067896 */ /* 0x000fe20008000011 */
        /* <DEDUP_REMOVED lines=9> */
.L_x_182:
[----:B------:R-:W-:Y:S01]  /*54b0*/  @!P1 IADD3 R6, P0, PT, R16, 0x580, RZ ;  /* 0x0000058010069810 */ /* 0x000fe20007f1e0ff */
[----:B------:R-:W-:Y:S01]  /*54c0*/  VOTEU.ALL UP0, P1 ;  /* 0x0000000000ff7886 */ /* 0x000fe20000800000 */
[----:B------:R-:W-:Y:S01]  /*54d0*/  UMOV UR6, 0x0 ;  /* 0x0000000000067882 */ /* 0x000fe20000000000 */
[----:B------:R-:W-:Y:S01]  /*54e0*/  UMOV UR7, 0x10000000 ;  /* 0x1000000000077882 */ /* 0x000fe20000000000 */
[----:B------:R-:W-:Y:S01]  /*54f0*/  @!P1 R2UR UR5, R6 ;  /* 0x00000000060592ca */ /* 0x000fe200000e0000 */
[----:B--2---:R-:W-:Y:S01]  /*5500*/  @!P1 IMAD.X R0, RZ, RZ, R17, P0 ;  /* 0x000000ffff009224 */ /* 0x004fe200000e0611 */
[----:B------:R-:W-:Y:S01]  /*5510*/  @!UP0 UIADD3 UR10, UPT, UPT, UR34, 0xc0, URZ ;  /* 0x000000c0220a8890 */ /* 0x000fe2000fffe0ff */
[----:B------:R-:W-:Y:S01]  /*5520*/  R2UR UR16, R164 ;  /* 0x00000000a41072ca */ /* 0x000fe200000e0000 */
[----:B------:R-:W-:Y:S01]  /*5530*/  @!UP0 UIADD3 UR8, UPT, UPT, UR21, 0x6200, URZ ;  /* 0x0000620015088890 */ /* 0x000fe2000fffe0ff */
[----:B------:R-:W-:Y:S01]  /*5540*/  ISETP.NE.AND P0, PT, R14, 0x2, PT ;  /* 0x000000020e00780c */ /* 0x000fe20003f05270 */
[----:B------:R-:W-:Y:S01]  /*5550*/  @!UP0 UIADD3 UR9, UPT, UPT, UR21, 0x68, URZ ;  /* 0x0000006815098890 */ /* 0x000fe2000fffe0ff */
[----:B------:R-:W-:Y:S01]  /*5560*/  @!P1 R2UR UR4, R0 ;  /* 0x00000000000492ca */ /* 0x000fe200000e0000 */
[----:B------:R-:W-:Y:S01]  /*5570*/  VOTEU.ALL UP0, P1 ;  /* 0x0000000000ff7886 */ /* 0x000fe20000800000 */
[----:B------:R-:W-:Y:S01]  /*5580*/  UMOV UR11, UR35 ;  /* 0x00000023000b7c82 */ /* 0x000fe20008000000 */
[----:B------:R-:W-:Y:S01]  /*5590*/  UMOV UR12, UR36 ;  /* 0x00000024000c7c82 */ /* 0x000fe20008000000 */
[----:B------:R-:W-:Y:S01]  /*55a0*/  SEL R0, RZ, 0x1, P0 ;  /* 0x00000001ff007807 */ /* 0x000fe20000000000 */
[----:B------:R-:W-:Y:S01]  /*55b0*/  UPLOP3.LUT UP3, UPT, UPT, UPT, UPT, 0x80, 0x8 ;  /* 0x000000000008789c */ /* 0x000fe20003f6f070 */
[----:B------:R-:W-:Y:S01]  /*55c0*/  IMAD.U32 R8, RZ, RZ, UR5 ;  /* 0x00000005ff087e24 */ /* 0x000fe2000f8e00ff */
[----:B------:R-:W-:Y:S01]  /*55d0*/  LOP3.LUT R15, R15, 0x1, RZ, 0x3c, !PT ;  /* 0x000000010f0f7812 */ /* 0x000fe200078e3cff */
[----:B------:R-:W-:Y:S01]  /*55e0*/  UMOV UR36, UR29 ;  /* 0x0000001d00247c82 */ /* 0x000fe20008000000 */
[----:B------:R-:W-:Y:S01]  /*55f0*/  LOP3.LUT R13, R13, R0, RZ, 0x3c, !PT ;  /* 0x000000000d0d7212 */ /* 0x000fe200078e3cff */
[----:B------:R-:W-:Y:S01]  /*5600*/  UIADD3 UR20, UPT, UPT, UR13, UR16, URZ ;  /* 0x000000100d147290 */ /* 0x000fe2000fffe0ff */
[----:B------:R-:W-:Y:S01]  /*5610*/  SEL R14, R14, RZ, P0 ;  /* 0x000000ff0e0e7207 */ /* 0x000fe20000000000 */
[----:B------:R-:W-:Y:S01]  /*5620*/  UIADD3 UR16, UPT, UPT, UR14, UR61, URZ ;  /* 0x0000003d0e107290 */ /* 0x000fe2000fffe0ff */
[----:B------:R-:W-:Y:S01]  /*5630*/  IMAD.U32 R9, RZ, RZ, UR4 ;  /* 0x00000004ff097e24 */ /* 0x000fe2000f8e00ff */
[----:B------:R-:W-:Y:S04]  /*5640*/  @!P1 R2UR UR4, R8 ;  /* 0x00000000080492ca */ /* 0x000fe800000e0000 */
[----:B------:R-:W-:Y:S11]  /*5650*/  @!P1 R2UR UR5, R9 ;  /* 0x00000000090592ca */ /* 0x000ff600000e0000 */
[----:B------:R-:W-:Y:S02]  /*5660*/  @!UPT UIADD3 URZ, UPT, UPT, URZ, URZ, URZ ;  /* 0x000000fffffff290 */ /* 0x000fe4000fffe0ff */
[----:B------:R2:W-:Y:S01]  /*5670*/  @!UP0 UTMALDG.3D [UR8], [UR4], desc[UR6] ;  /* 0x00000608040085b4 */ /* 0x0005e20008011000 */
[----:B------:R2:W-:Y:S01]  /*5680*/  @!P1 SYNCS.ARRIVE.TRANS64.RED.A0TR RZ, [UR21+0x68], R7 ;  /* 0x00006807ffff99a7 */ /* 0x0005e20008300415 */
[----:B------:R-:W-:Y:S01]  /*5690*/  SYNCS.ARRIVE.TRANS64.RED.A1T0 RZ, [UR37], RZ ;  /* 0x000000ffffff79a7 */ /* 0x000fe20008100425 */
[----:B------:R-:W-:Y:S05]  /*56a0*/  BRA.U UP1, `(.L_x_95) ;  /* 0xfffffff101687547 */ /* 0x000fea000b83ffff */
[----:B------:R-:W-:-:S04]  /*56b0*/  SHF.L.U32 R3, R15, 0x1f, RZ ;  /* 0x0000001f0f037819 */ /* 0x000fc800000006ff */
[----:B------:R-:W3:Y:S02]  /*56c0*/  SYNCS.PHASECHK.TRANS64.TRYWAIT P0, [UR21+0x70], R3 ;  /* 0x00007003ff0075a7 */ /* 0x000ee40008001115 */
[----:B---3--:R-:W-:Y:S05]  /*56d0*/  @!P0 BRA `(.L_x_96) ;  /* 0x0000007000b08947 */ /* 0x008fea0003800000 */
.L_x_184:
[----:B------:R-:W4:Y:S02]  /*56e0*/  SYNCS.PHASECHK.TRANS64.TRYWAIT P0, [UR21+0x78], R3 ;  /* 0x00007803ff0075a7 */ /* 0x000f240008001115 */
[----:B----4-:R-:W-:Y:S05]  /*56f0*/  @!P0 BRA `(.L_x_97) ;  /* 0x0000007000c08947 */ /* 0x010fea0003800000 */
.L_x_186:
[----:B------:R-:W4:Y:S02]  /*5700*/  SYNCS.PHASECHK.TRANS64.TRYWAIT P0, [UR21+0x80], R3 ;  /* 0x00008003ff0075a7 */ /* 0x000f240008001115 */
[----:B----4-:R-:W-:Y:S05]  /*5710*/  @!P0 BRA `(.L_x_98) ;  /* 0x0000007000d08947 */ /* 0x010fea0003800000 */
.L_x_188:
[----:B---3--:R-:W-:-:S07]  /*5720*/  MOV R0, UR21 ;  /* 0x0000001500007c02 */ /* 0x008fce0008000f00 */
.L_x_99:
[----:B---3--:R-:W-:-:S04]  /*5730*/  SHF.L.U32 R3, R15, 0x1f, RZ ;  /* 0x0000001f0f037819 */ /* 0x008fc800000006ff */
[----:B------:R3:W4:Y:S03]  /*5740*/  SYNCS.PHASECHK.TRANS64.TRYWAIT P0, [R0+URZ+0x88], R3 ;  /* 0x00008803000075a7 */ /* 0x00072600080011ff */
[----:B----4-:R-:W-:Y:S05]  /*5750*/  @!P0 NANOSLEEP.SYNCS 0x989680 ;  /* 0x009896800000895d */ /* 0x010fea0003900000 */
[----:B------:R-:W4:Y:S02]  /*5760*/  @!P0 SYNCS.PHASECHK.TRANS64 P0, [R0+URZ+0x88], R3 ;  /* 0x00008803000085a7 */ /* 0x000f2400080010ff */
[----:B-12-4-:R-:W-:Y:S05]  /*5770*/  @P0 EXIT ;  /* 0x000000000000094d */ /* 0x016fea0003800000 */
[----:B------:R-:W-:Y:S05]  /*5780*/  BRA `(.L_x_99) ;  /* 0xfffffffc00e87947 */ /* 0x000fea000383ffff */
.L_x_84:
[----:B------:R-:W-:-:S06]  /*5790*/  UISETP.GE.AND UP0, UPT, UR25, 0x4, UPT ;  /* 0x000000041900788c */ /* 0x000fcc000bf06270 */
[----:B------:R-:W-:-:S13]  /*57a0*/  PLOP3.LUT P0, PT, PT, PT, UP0, 0x80, 0x8 ;  /* 0x000000000008781c */ /* 0x000fda0003f0f008 */
[----:B------:R-:W-:Y:S05]  /*57b0*/  @!P0 EXIT ;  /* 0x000000000000894d */ /* 0x000fea0003800000 */
[----:B------:R-:W-:Y:S01]  /*57c0*/  BAR.SYNC.DEFER_BLOCKING 0x6, 0xa0 ;  /* 0x0182800000007b1d */ /* 0x000fe20000010000 */
[C---:B------:R-:W-:Y:S01]  /*57d0*/  IMAD.SHL.U32 R4, R174.reuse, 0x40, RZ ;  /* 0x00000040ae047824 */ /* 0x040fe200078e00ff */
[C---:B------:R-:W-:Y:S01]  /*57e0*/  LOP3.LUT R178, R174.reuse, 0x60, RZ, 0xc0, !PT ;  /* 0x00000060aeb27812 */ /* 0x040fe200078ec0ff */
[C---:B------:R-:W-:Y:S01]  /*57f0*/  IMAD.SHL.U32 R137, R174.reuse, 0x8, RZ ;  /* 0x00000008ae897824 */ /* 0x040fe200078e00ff */
[C---:B------:R-:W-:Y:S01]  /*5800*/  LOP3.LUT R176, R174.reuse, 0x2, RZ, 0xc0, !PT ;  /* 0x00000002aeb07812 */ /* 0x040fe200078ec0ff */
[----:B------:R-:W-:Y:S01]  /*5810*/  IMAD.U32 R69, R174, 0x10000, RZ ;  /* 0x00010000ae457824 */ /* 0x000fe200078e00ff */
[----:B------:R-:W-:Y:S02]  /*5820*/  UMOV UR44, 0x400 ;  /* 0x00000400002c7882 */ /* 0x000fe40000000000 */
[----:B------:R-:W1:Y:S01]  /*5830*/  LDC.64 R158, c[0x0][0x888] ;  /* 0x00022200ff9e7b82 */ /* 0x000e620000000a00 */
[----:B------:R-:W-:Y:S01]  /*5840*/  ULEA UR44, UR45, UR44, 0x18 ;  /* 0x0000002c2d2c7291 */ /* 0x000fe2000f8ec0ff */
[----:B------:R-:W-:Y:S01]  /*5850*/  LOP3.LUT R6, R4, 0x180, RZ, 0xc0, !PT ;  /* 0x0000018004067812 */ /* 0x000fe200078ec0ff */
[----:B------:R-:W-:Y:S01]  /*5860*/  HFMA2 R68, -RZ, RZ, 0, 0 ;  /* 0x00000000ff447431 */ /* 0x000fe200000001ff */
[----:B------:R-:W-:Y:S01]  /*5870*/  LOP3.LUT R69, R69, 0x600000, RZ, 0xc0, !PT ;  /* 0x0060000045457812 */ /* 0x000fe200078ec0ff */
[----:B------:R-:W-:Y:S01]  /*5880*/  UIADD3 UR4, UPT, UPT, UR44, 0x8200, URZ ;  /* 0x000082002c047890 */ /* 0x000fe2000fffe0ff */
[----:B------:R-:W-:Y:S01]  /*5890*/  LOP3.LUT R137, R6, 0x30, R137, 0xf8, !PT ;  /* 0x0000003006897812 */ /* 0x000fe200078ef889 */
[----:B------:R-:W-:Y:S01]  /*58a0*/  IMAD.MOV.U32 R172, RZ, RZ, RZ ;  /* 0x000000ffffac7224 */ /* 0x000fe200078e00ff */
[----:B------:R-:W2:Y:S01]  /*58b0*/  LDC.64 R160, c[0x0][0x890] ;  /* 0x00022400ffa07b82 */ /* 0x000ea20000000a00 */
[----:B------:R-:W-:Y:S01]  /*58c0*/  LOP3.LUT R174, R174, 0x4, RZ, 0xc0, !PT ;  /* 0x00000004aeae7812 */ /* 0x000fe200078ec0ff */
[----:B------:R-:W-:Y:S01]  /*58d0*/  IMAD.MOV.U32 R166, RZ, RZ, RZ ;  /* 0x000000ffffa67224 */ /* 0x000fe200078e00ff */
[----:B------:R-:W-:-:S02]  /*58e0*/  LOP3.LUT R137, R137, 0x1e40, R4, 0xf8, !PT ;  /* 0x00001e4089897812 */ /* 0x000fc400078ef804 */
[----:B------:R-:W-:Y:S01]  /*58f0*/  CS2R R170, SRZ ;  /* 0x0000000000aa7805 */ /* 0x000fe2000001ff00 */
[----:B------:R-:W-:Y:S01]  /*5900*/  IMAD.MOV.U32 R169, RZ, RZ, RZ ;  /* 0x000000ffffa97224 */ /* 0x000fe200078e00ff */
[----:B------:R-:W-:Y:S01]  /*5910*/  IADD3 R173, PT, PT, -R174, 0x2, RZ ;  /* 0x00000002aead7810 */ /* 0x000fe20007ffe1ff */
[----:B------:R-:W-:Y:S01]  /*5920*/  IMAD.MOV R168, RZ, RZ, -R176 ;  /* 0x000000ffffa87224 */ /* 0x000fe200078e0ab0 */
[----:B------:R-:W3:Y:S01]  /*5930*/  LDC.64 R156, c[0x0][0x8b0] ;  /* 0x00022c00ff9c7b82 */ /* 0x000ee20000000a00 */
[----:B------:R-:W4:Y:S01]  /*5940*/  LDS R0, [UR44+0x130] ;  /* 0x0001302cff007984 */ /* 0x000f220008000800 */
[----:B------:R-:W-:Y:S01]  /*5950*/  IADD3 R175, PT, PT, R137, UR44, RZ ;  /* 0x0000002c89af7c10 */ /* 0x000fe2000fffe0ff */
[----:B------:R-:W-:Y:S01]  /*5960*/  IMAD.MOV R167, RZ, RZ, -R174 ;  /* 0x000000ffffa77224 */ /* 0x000fe200078e0aae */
[----:B------:R-:W-:Y:S01]  /*5970*/  MOV R177, UR4 ;  /* 0x0000000400b17c02 */ /* 0x000fe20008000f00 */
[----:B------:R-:W1:Y:S02]  /*5980*/  LDCU UR58, c[0x0][0x370] ;  /* 0x00006e00ff3a77ac */ /* 0x000e640008000800 */
[----:B------:R-:W-:Y:S01]  /*5990*/  VIADD R175, R175, 0x200 ;  /* 0x00000200afaf7836 */ /* 0x000fe20000000000 */
[----:B------:R-:W1:Y:S01]  /*59a0*/  LDC.64 R138, c[0x0][0x8a8] ;  /* 0x00022a00ff8a7b82 */ /* 0x000e620000000a00 */
[----:B------:R-:W1:Y:S01]  /*59b0*/  LDCU.64 UR62, c[0x0][0x348] ;  /* 0x00006900ff3e77ac */ /* 0x000e620008000a00 */
[----:B------:R-:W1:Y:S01]  /*59c0*/  LDCU UR43, c[0x0][0xb0c] ;  /* 0x00016180ff2b77ac */ /* 0x000e620008000800 */
[----:B------:R-:W1:Y:S01]  /*59d0*/  LDCU UR39, c[0x0][0xb30] ;  /* 0x00016600ff2777ac */ /* 0x000e620008000800 */
[----:B------:R-:W1:Y:S01]  /*59e0*/  LDCU.64 UR56, c[0x0][0x888] ;  /* 0x00011100ff3877ac */ /* 0x000e620008000a00 */
[----:B------:R-:W1:Y:S01]  /*59f0*/  LDCU.64 UR40, c[0x0][0xb28] ;  /* 0x00016500ff2877ac */ /* 0x000e620008000a00 */
[----:B------:R-:W1:Y:S01]  /*5a00*/  LDCU.128 UR52, c[0x0][0xb10] ;  /* 0x00016200ff3477ac */ /* 0x000e620008000c00 */
[----:B------:R-:W1:Y:S01]  /*5a10*/  LDCU UR47, c[0x0][0x374] ;  /* 0x00006e80ff2f77ac */ /* 0x000e620008000800 */
[----:B------:R-:W-:Y:S01]  /*5a20*/  UIADD3 UR60, UPT, UPT, UR44, 0x200, URZ ;  /* 0x000002002c3c7890 */ /* 0x000fe2000fffe0ff */
[----:B--2-4-:R-:W-:-:S11]  /*5a30*/  IMAD.IADD R69, R0, 0x1, R69 ;  /* 0x0000000100457824 */ /* 0x014fd600078e0245 */
.L_x_144:
[C---:B------:R-:W-:Y:S02]  /*5a40*/  LEA R3, R166.reuse, UR44, 0x3 ;  /* 0x0000002ca6037c11 */ /* 0x040fe4000f8e18ff */
[----:B------:R-:W-:Y:S02]  /*5a50*/  SHF.L.U32 R0, R171, 0x1f, RZ ;  /* 0x0000001fab007819 */ /* 0x000fe400000006ff */
[----:B------:R-:W-:Y:S02]  /*5a60*/  LEA R5, R166, UR44, 0x4 ;  /* 0x0000002ca6057c11 */ /* 0x000fe4000f8e20ff */
[----:B------:R-:W2:Y:S02]  /*5a70*/  SYNCS.PHASECHK.TRANS64.TRYWAIT P0, [R3+URZ+0xa0], R0 ;  /* 0x0000a000030075a7 */ /* 0x000ea400080011ff */
[----:B-12---:R-:W-:Y:S05]  /*5a80*/  @!P0 BRA `(.L_x_100) ;  /* 0x00000070000c8947 */ /* 0x006fea0003800000 */
.L_x_189:
[----:B------:R-:W4:Y:S01]  /*5a90*/  LDS.128 R4, [R5+0x110] ;  /* 0x0001100005047984 */ /* 0x000f220000000c00 */
[----:B------:R-:W-:Y:S01]  /*5aa0*/  UISETP.GE.AND UP0, UPT, UR42, 0x1, UPT ;  /* 0x000000012a00788c */ /* 0x000fe2000bf06270 */
[----:B------:R-:W-:Y:S01]  /*5ab0*/  @!PT LDS RZ, [RZ] ;  /* 0x00000000fffff984 */ /* 0x000fe20000000800 */
[----:B------:R-:W-:Y:S01]  /*5ac0*/  @!PT LDS RZ, [RZ] ;  /* 0x00000000fffff984 */ /* 0x000fe20000000800 */
[----:B------:R-:W-:Y:S01]  /*5ad0*/  @!PT LDS RZ, [RZ] ;  /* 0x00000000fffff984 */ /* 0x000fe20000000800 */
[----:B------:R-:W-:Y:S01]  /*5ae0*/  @!PT LDS RZ, [RZ] ;  /* 0x00000000fffff984 */ /* 0x000fe20000000800 */
[----:B------:R1:W-:Y:S06]  /*5af0*/  MEMBAR.ALL.CTA ;  /* 0x0000000000007992 */ /* 0x0003ec0000008000 */
[----:B-1----:R-:W1:Y:S01]  /*5b00*/  FENCE.VIEW.ASYNC.S ;  /* 0x00000000000073c6 */ /* 0x002e620000000000 */
[----:B----4-:R-:W-:Y:S11]  /*5b10*/  LOP3.LUT P0, RZ, R6, 0x1, RZ, 0xc0, !PT ;  /* 0x0000000106ff7812 */ /* 0x010ff6000780c0ff */
[----:B------:R-:W-:Y:S02]  /*5b20*/  @!UPT UIADD3 URZ, UPT, UPT, URZ, URZ, URZ ;  /* 0x000000fffffff290 */ /* 0x000fe4000fffe0ff */
[----:B-1----:R-:W-:Y:S01]  /*5b30*/  VOTEU.ANY UP1, P0 ;  /* 0x0000000000ff7886 */ /* 0x002fe20000020100 */
[----:B------:R-:W-:Y:S01]  /*5b40*/  PLOP3.LUT P0, PT, PT, PT, UP1, 0x80, 0x8 ;  /* 0x000000000008781c */ /* 0x000fe20003f0f018 */
[----:B------:R-:W-:Y:S11]  /*5b50*/  UP2UR UR46, UPR, URZ, 0x2 ;  /* 0x00000002ff2e7883 */ /* 0x000ff60008000000 */
[----:B------:R-:W-:Y:S01]  /*5b60*/  @!UPT UIADD3 URZ, UPT, UPT, URZ, URZ, URZ ;  /* 0x000000fffffff290 */ /* 0x000fe2000fffe0ff */
[----:B--2---:R-:W-:Y:S02]  /*5b70*/  @P0 SHF.R.U32.HI R0, RZ, 0x10, R5 ;  /* 0x00000010ff000819 */ /* 0x004fe40000011605 */
        /* <DEDUP_REMOVED lines=12> */
[----:B------:R-:W2:Y:S01]  /*5c40*/  LDCU UR12, c[0x0][0xb20] ;  /* 0x00016400ff0c77ac */ /* 0x000ea20008000800 */
[----:B------:R-:W-:Y:S02]  /*5c50*/  UIMAD.WIDE.U32 UR4, UR47, UR55, URZ ;  /* 0x000000372f0472a5 */ /* 0x000fe4000f8e00ff */
[----:B------:R-:W-:Y:S02]  /*5c60*/  UIMAD.WIDE.U32 UR6, UR58, UR52, URZ ;  /* 0x000000343a0672a5 */ /* 0x000fe4000f8e00ff */
[----:B------:R-:W-:Y:S02]  /*5c70*/  UISETP.NE.AND UP0, UPT, UR54, 0x1, UPT ;  /* 0x000000013600788c */ /* 0x000fe4000bf05270 */
[----:B------:R-:W-:Y:S02]  /*5c80*/  UIMAD.WIDE.U32 UR8, UR37, UR55, URZ ;  /* 0x00000037250872a5 */ /* 0x000fe4000f8e00ff */
[----:B------:R-:W-:Y:S02]  /*5c90*/  UIMAD.WIDE.U32 UR10, UR38, UR52, URZ ;  /* 0x00000034260a72a5 */ /* 0x000fe4000f8e00ff */
[----:B------:R-:W-:Y:S02]  /*5ca0*/  UISETP.NE.AND UP1, UPT, UR43, 0x1, UPT ;  /* 0x000000012b00788c */ /* 0x000fe4000bf25270 */
[----:B------:R-:W-:Y:S01]  /*5cb0*/  UISETP.NE.AND UP2, UPT, UR42, 0x1, UPT ;  /* 0x000000012a00788c */ /* 0x000fe2000bf45270 */
[----:B------:R-:W-:Y:S02]  /*5cc0*/  UMOV UR4, UR5 ;  /* 0x0000000500047c82 */ /* 0x000fe40008000000 */
[----:B--2---:R-:W-:Y:S03]  /*5cd0*/  USHF.R.U32.HI UR5, URZ, UR12, UR4 ;  /* 0x0000000cff057299 */ /* 0x004fe60008011604 */
[----:B------:R-:W-:Y:S02]  /*5ce0*/  UMOV UR4, UR7 ;  /* 0x0000000700047c82 */ /* 0x000fe40008000000 */
[----:B------:R-:W-:Y:S02]  /*5cf0*/  USHF.R.U32.HI UR7, URZ, UR53, UR4 ;  /* 0x00000035ff077299 */ /* 0x000fe40008011604 */
[----:B------:R-:W-:Y:S02]  /*5d00*/  USEL UR4, UR47, UR5, !UP0 ;  /* 0x000000052f047287 */ /* 0x000fe4000c000000 */
[----:B------:R-:W-:Y:S01]  /*5d10*/  USEL UR7, UR58, UR7, !UP1 ;  /* 0x000000073a077287 */ /* 0x000fe2000c800000 */
[----:B------:R-:W-:Y:S01]  /*5d20*/  UMOV UR5, UR9 ;  /* 0x0000000900057c82 */ /* 0x000fe20008000000 */
[----:B------:R-:W-:Y:S02]  /*5d30*/  UIMAD.WIDE.U32 UR8, UR4, UR40, URZ ;  /* 0x00000028040872a5 */ /* 0x000fe4000f8e00ff */
[----:B------:R-:W-:Y:S03]  /*5d40*/  USHF.R.U32.HI UR6, URZ, UR12, UR5 ;  /* 0x0000000cff067299 */ /* 0x000fe60008011605 */
[----:B------:R-:W-:Y:S01]  /*5d50*/  UMOV UR5, UR11 ;  /* 0x0000000b00057c82 */ /* 0x000fe20008000000 */
[----:B------:R-:W-:Y:S02]  /*5d60*/  UIMAD.WIDE.U32 UR10, UR7, UR40, URZ ;  /* 0x00000028070a72a5 */ /* 0x000fe4000f8e00ff */
[----:B------:R-:W-:Y:S02]  /*5d70*/  USHF.R.U32.HI UR12, URZ, UR53, UR5 ;  /* 0x00000035ff0c7299 */ /* 0x000fe40008011605 */
[----:B------:R-:W-:Y:S01]  /*5d80*/  USEL UR6, UR37, UR6, !UP0 ;  /* 0x0000000625067287 */ /* 0x000fe2000c000000 */
[----:B------:R-:W-:Y:S02]  /*5d90*/  UMOV UR5, UR9 ;  /* 0x0000000900057c82 */ /* 0x000fe40008000000 */
[----:B------:R-:W-:Y:S01]  /*5da0*/  UMOV UR10, UR11 ;  /* 0x0000000b000a7c82 */ /* 0x000fe20008000000 */
[----:B------:R-:W-:Y:S02]  /*5db0*/  @UP2 USHF.R.U32.HI UR4, URZ, UR41, UR5 ;  /* 0x00000029ff042299 */ /* 0x000fe40008011605 */
[----:B------:R-:W-:Y:S02]  /*5dc0*/  @UP2 USHF.R.U32.HI UR7, URZ, UR41, UR10 ;  /* 0x00000029ff072299 */ /* 0x000fe4000801160a */
[----:B------:R-:W-:Y:S02]  /*5dd0*/  UIMAD UR4, UR42, UR4, URZ ;  /* 0x000000042a0472a4 */ /* 0x000fe4000f8e02ff */
        /* <DEDUP_REMOVED lines=8> */
[----:B------:R-:W-:Y:S02]  /*5e60*/  USEL UR11, UR6, UR4, !UP2 ;  /* 0x00000004060b7287 */ /* 0x000fe4000d000000 */
[----:B------:R-:W-:Y:S02]  /*5e70*/  UIADD3 UR8, UPT, UPT, -UR5, URZ, URZ ;  /* 0x000000ff05087290 */ /* 0x000fe4000fffe1ff */
[----:B------:R-:W-:Y:S01]  /*5e80*/  UIADD3 UR10, UPT, UPT, -UR11, URZ, URZ ;  /* 0x000000ff0b0a7290 */ /* 0x000fe2000fffe1ff */
[----:B------:R-:W-:Y:S01]  /*5e90*/  @!UP0 UMOV UR4, UR9 ;  /* 0x0000000900048c82 */ /* 0x000fe20008000000 */
[----:B------:R-:W-:Y:S02]  /*5ea0*/  UIADD3 UR9, UPT, UPT, -UR6, URZ, URZ ;  /* 0x000000ff06097290 */ /* 0x000fe4000fffe1ff */
[----:B------:R-:W-:Y:S02]  /*5eb0*/  @!UP0 USHF.R.U32.HI UR4, URZ, UR41, UR4 ;  /* 0x00000029ff048299 */ /* 0x000fe40008011604 */
[----:B------:R-:W-:Y:S02]  /*5ec0*/  UIMAD UR10, UR42, UR10, UR6 ;  /* 0x0000000a2a0a72a4 */ /* 0x000fe4000f8e0206 */
[----:B------:R-:W-:Y:S04]  /*5ed0*/  @!UP0 USEL UR4, UR5, UR4, !UP2 ;  /* 0x0000000405048287 */ /* 0x000fe8000d000000 */
[----:B------:R-:W-:Y:S02]  /*5ee0*/  @!UP0 UIMAD UR10, UR7, UR10, UR4 ;  /* 0x0000000a070a82a4 */ /* 0x000fe4000f8e0204 */
[----:B------:R-:W-:Y:S02]  /*5ef0*/  @!UP0 UIADD3 UR11, UPT, UPT, UR11, -UR4, URZ ;  /* 0x800000040b0b8290 */ /* 0x000fe4000fffe0ff */
[----:B------:R-:W-:Y:S02]  /*5f00*/  UIMAD UR7, UR43, UR8, UR38 ;  /* 0x000000082b0772a4 */ /* 0x000fe4000f8e0226 */
[----:B------:R-:W-:Y:S02]  /*5f10*/  @!UP0 UIMAD UR6, UR11, UR42, UR5 ;  /* 0x0000002a0b0682a4 */ /* 0x000fe4000f8e0205 */
[----:B------:R-:W-:Y:S01]  /*5f20*/  UIMAD UR4, UR54, UR9, UR37 ;  /* 0x00000009360472a4 */ /* 0x000fe2000f8e0225 */
[----:B------:R-:W-:Y:S02]  /*5f30*/  @!UP0 UMOV UR5, UR10 ;  /* 0x0000000a00058c82 */ /* 0x000fe40008000000 */
[----:B------:R-:W-:Y:S02]  /*5f40*/  UIMAD UR38, UR5, UR43, UR7 ;  /* 0x0000002b052672a4 */ /* 0x000fe4000f8e0207 */
[----:B------:R-:W-:Y:S11]  /*5f50*/  UIMAD UR37, UR6, UR54, UR4 ;  /* 0x00000036062572a4 */ /* 0x000ff6000f8e0204 */
[----:B------:R-:W-:Y:S01]  /*5f60*/  @!UPT UIADD3 URZ, UPT, UPT, URZ, URZ, URZ ;  /* 0x000000fffffff290 */ /* 0x000fe2000fffe0ff */
.L_x_101:
[----:B------:R-:W-:Y:S01]  /*5f70*/  UISETP.NE.AND UP0, UPT, UR39, 0x1, UPT ;  /* 0x000000012700788c */ /* 0x000fe2000bf05270 */
[----:B------:R-:W-:Y:S01]  /*5f80*/  IADD3 R166, PT, PT, R166, 0x1, RZ ;  /* 0x00000001a6a67810 */ /* 0x000fe20007ffe0ff */
[----:B------:R-:W-:Y:S02]  /*5f90*/  USHF.L.U32 UR50, UR16, 0x7, URZ ;  /* 0x0000000710327899 */ /* 0x000fe400080006ff */
[----:B------:R-:W-:Y:S07]  /*5fa0*/  USHF.L.U32 UR49, UR20, 0x8, URZ ;  /* 0x0000000814317899 */ /* 0x000fee00080006ff */
[----:B------:R-:W2:Y:S01]  /*5fb0*/  @!UP0 LDCU.128 UR12, c[0x0][0xb10] ;  /* 0x00016200ff0c87ac */ /* 0x000ea20008000c00 */
[----:B------:R-:W4:Y:S01]  /*5fc0*/  @!UP0 LDCU UR5, c[0x0][0xb0c] ;  /* 0x00016180ff0587ac */ /* 0x000f220008000800 */
[----:B------:R-:W3:Y:S01]  /*5fd0*/  @!UP0 LDCU UR10, c[0x0][0xb20] ;  /* 0x00016400ff0a87ac */ /* 0x000ee20008000800 */
[----:B--2---:R-:W-:Y:S02]  /*5fe0*/  UIMAD.WIDE.U32 UR8, UR38, UR12, URZ ;  /* 0x0000000c260872a5 */ /* 0x004fe4000f8e00ff */
[----:B------:R-:W-:Y:S02]  /*5ff0*/  UIMAD.WIDE.U32 UR6, UR37, UR15, URZ ;  /* 0x0000000f250672a5 */ /* 0x000fe4000f8e00ff */
[----:B------:R-:W-:Y:S03]  /*6000*/  @!UP0 UISETP.NE.AND UP1, UPT, UR14, 0x1, UPT ;  /* 0x000000010e00888c */ /* 0x000fe6000bf25270 */
[----:B------:R-:W-:Y:S01]  /*6010*/  @!UP0 UMOV UR4, UR9 ;  /* 0x0000000900048c82 */ /* 0x000fe20008000000 */
[----:B----4-:R-:W-:Y:S02]  /*6020*/  @!UP0 UISETP.NE.AND UP2, UPT, UR5, 0x1, UPT ;  /* 0x000000010500888c */ /* 0x010fe4000bf45270 */
[----:B------:R-:W-:Y:S01]  /*6030*/  @!UP0 USHF.R.U32.HI UR4, URZ, UR13, UR4 ;  /* 0x0000000dff048299 */ /* 0x000fe20008011604 */
[----:B------:R-:W-:Y:S02]  /*6040*/  @!UP0 UMOV UR6, UR7 ;  /* 0x0000000700068c82 */ /* 0x000fe40008000000 */
[----:B---3--:R-:W-:Y:S02]  /*6050*/  @!UP0 USHF.R.U32.HI UR6, URZ, UR10, UR6 ;  /* 0x0000000aff068299 */ /* 0x008fe40008011606 */
[----:B------:R-:W-:Y:S02]  /*6060*/  @!UP0 USEL UR7, UR38, UR4, !UP2 ;  /* 0x0000000426078287 */ /* 0x000fe4000d000000 */
[----:B------:R-:W-:Y:S04]  /*6070*/  @!UP0 USEL UR6, UR37, UR6, !UP1 ;  /* 0x0000000625068287 */ /* 0x000fe8000c800000 */
[----:B------:R-:W-:Y:S02]  /*6080*/  @!UP0 UIADD3 UR4, UPT, UPT, -UR7, UR6, URZ ;  /* 0x0000000607048290 */ /* 0x000fe4000fffe1ff */
[----:B------:R-:W-:Y:S02]  /*6090*/  @!UP0 UIADD3 UR6, UPT, UPT, UR7, -UR6, URZ ;  /* 0x8000000607068290 */ /* 0x000fe4000fffe0ff */
[----:B------:R-:W-:Y:S02]  /*60a0*/  @!UP0 UIMAD UR38, UR4, UR5, UR38 ;  /* 0x00000005042682a4 */ /* 0x000fe4000f8e0226 */
[----:B------:R-:W-:Y:S02]  /*60b0*/  @!UP0 UIMAD UR37, UR6, UR14, UR37 ;  /* 0x0000000e062582a4 */ /* 0x000fe4000f8e0225 */
[----:B------:R-:W-:Y:S09]  /*60c0*/  ULOP3.LUT UP0, URZ, UR60, 0x1b0, URZ, 0xc0, !UPT ;  /* 0x000001b03cff7892 */ /* 0x000ff2000f80c0ff */
[----:B------:R-:W-:Y:S05]  /*60d0*/  BRA.U !UP0, `(.L_x_102) ;  /* 0x0000000108407547 */ /* 0x000fea000b800000 */
[----:B------:R-:W2:Y:S01]  /*60e0*/  LDCU.64 UR8, c[0x4][0x88] ;  /* 0x01001100ff0877ac */ /* 0x000ea20008000a00 */
[----:B------:R-:W-:Y:S01]  /*60f0*/  MOV R3, 0x0 ;  /* 0x0000000000037802 */ /* 0x000fe20000000f00 */
[----:B------:R-:W-:Y:S02]  /*6100*/  HFMA2 R12, -RZ, RZ, 0, 5.9604644775390625e-08 ;  /* 0x00000001ff0c7431 */ /* 0x000fe400000001ff */
[----:B------:R-:W-:Y:S02]  /*6110*/  IMAD.MOV.U32 R8, RZ, RZ, 0x70 ;  /* 0x00000070ff087424 */ /* 0x000fe400078e00ff */
[----:B------:R-:W-:Y:S01]  /*6120*/  IMAD.MOV.U32 R13, RZ, RZ, RZ ;  /* 0x000000ffff0d7224 */ /* 0x000fe200078e00ff */
[----:B------:R-:W3:Y:S01]  /*6130*/  LDCU.64 UR6, c[0x4][0x90] ;  /* 0x01001200ff0677ac */ /* 0x000ee20008000a00 */
[----:B------:R-:W4:Y:S01]  /*6140*/  LDC.64 R2, c[0x4][R3] ;  /* 0x0100000003027b82 */ /* 0x000f220000000a00 */
[----:B------:R-:W1:Y:S01]  /*6150*/  LDCU.64 UR4, c[0x4][0x8] ;  /* 0x01000100ff0477ac */ /* 0x000e620008000a00 */
[----:B--2---:R-:W-:Y:S01]  /*6160*/  MOV R5, UR9 ;  /* 0x0000000900057c02 */ /* 0x004fe20008000f00 */
[----:B------:R-:W-:Y:S01]  /*6170*/  IMAD.U32 R4, RZ, RZ, UR8 ;  /* 0x00000008ff047e24 */ /* 0x000fe2000f8e00ff */
[----:B---3--:R-:W-:Y:S01]  /*6180*/  MOV R7, UR7 ;  /* 0x0000000700077c02 */ /* 0x008fe20008000f00 */
[----:B------:R-:W-:Y:S01]  /*6190*/  IMAD.U32 R6, RZ, RZ, UR6 ;  /* 0x00000006ff067e24 */ /* 0x000fe2000f8e00ff */
[----:B-1----:R-:W-:Y:S01]  /*61a0*/  MOV R11, UR5 ;  /* 0x00000005000b7c02 */ /* 0x002fe20008000f00 */
[----:B------:R-:W-:Y:S02]  /*61b0*/  IMAD.U32 R10, RZ, RZ, UR4 ;  /* 0x00000004ff0a7e24 */ /* 0x000fe4000f8e00ff */
[----:B------:R-:W-:Y:S07]  /*61c0*/  LEPC R20, `(.L_x_102) ;  /* 0x000000001014794e */ /* 0x000fee0000000000 */
[----:B----45:R-:W-:Y:S05]  /*61d0*/  CALL.ABS.NOINC R2 ;  /* 0x0000000002007343 */ /* 0x030fea0003c00000 */
.L_x_102:
[----:B------:R-:W-:Y:S01]  /*61e0*/  LOP3.LUT P0, RZ, R177, 0x1b0, RZ, 0xc0, !PT ;  /* 0x000001b0b1ff7812 */ /* 0x000fe2000780c0ff */
[----:B------:R-:W-:Y:S11]  /*61f0*/  BSSY.RECONVERGENT B6, `(.L_x_103) ;  /* 0x0000013000067945 */ /* 0x000ff60003800200 */
[----:B------:R-:W-:Y:S01]  /*6200*/  @!UPT UIADD3 URZ, UPT, UPT, URZ, URZ, URZ ;  /* 0x000000fffffff290 */ /* 0x000fe2000fffe0ff */
[----:B------:R-:W-:Y:S05]  /*6210*/  @!P0 BRA `(.L_x_104) ;  /* 0x0000000000408947 */ /* 0x000fea0003800000 */
        /* <DEDUP_REMOVED lines=16> */
.L_x_104:
[----:B------:R-:W-:Y:S05]  /*6320*/  BSYNC.RECONVERGENT B6 ;  /* 0x0000000000067941 */ /* 0x000fea0003800200 */
.L_x_103:
[----:B------:R-:W-:Y:S02]  /*6330*/  ISETP.NE.U32.AND P0, PT, RZ, UR56, PT ;  /* 0x00000038ff007c0c */ /* 0x000fe4000bf05070 */
[C---:B------:R-:W-:Y:S02]  /*6340*/  ISETP.NE.U32.AND P4, PT, R160.reuse, RZ, PT ;  /* 0x000000ffa000720c */ /* 0x040fe40003f85070 */
[----:B------:R-:W-:Y:S02]  /*6350*/  ISETP.NE.U32.AND P1, PT, R160, RZ, PT ;  /* 0x000000ffa000720c */ /* 0x000fe40003f25070 */
[----:B------:R-:W-:Y:S02]  /*6360*/  ISETP.NE.AND.EX P0, PT, RZ, UR57, PT, P0 ;  /* 0x00000039ff007c0c */ /* 0x000fe4000bf05300 */
[C---:B------:R-:W-:Y:S02]  /*6370*/  ISETP.NE.AND.EX P4, PT, R161.reuse, RZ, PT, P4 ;  /* 0x000000ffa100720c */ /* 0x040fe40003f85340 */
[----:B------:R-:W-:Y:S02]  /*6380*/  ISETP.NE.AND.EX P1, PT, R161, RZ, P0, P1 ;  /* 0x000000ffa100720c */ /* 0x000fe40000725310 */
[----:B------:R-:W-:Y:S02]  /*6390*/  ISETP.NE.U32.AND P5, PT, R156, RZ, PT ;  /* 0x000000ff9c00720c */ /* 0x000fe40003fa5070 */
[----:B------:R-:W-:Y:S02]  /*63a0*/  ISETP.NE.U32.AND P2, PT, RZ, UR56, PT ;  /* 0x00000038ff007c0c */ /* 0x000fe4000bf45070 */
[----:B------:R-:W-:Y:S02]  /*63b0*/  PLOP3.LUT P0, PT, PT, PT, PT, 0x8, 0x80 ;  /* 0x000000000080781c */ /* 0x000fe40003f0e170 */
[----:B------:R-:W-:Y:S02]  /*63c0*/  ISETP.NE.AND.EX P5, PT, R157, RZ, PT, P5 ;  /* 0x000000ff9d00720c */ /* 0x000fe40003fa5350 */
[----:B------:R-:W-:Y:S03]  /*63d0*/  ISETP.NE.AND.EX P2, PT, RZ, UR57, PT, P2 ;  /* 0x00000039ff007c0c */ /* 0x000fe6000bf45320 */
[----:B------:R-:W-:Y:S01]  /*63e0*/  @!P1 PLOP3.LUT P0, PT, P4, PT, PT, 0x80, 0x8 ;  /* 0x000000000008981c */ /* 0x000fe2000270f070 */
[----:B------:R-:W-:Y:S01]  /*63f0*/  @!UPT UIADD3 URZ, UPT, UPT, URZ, URZ, URZ ;  /* 0x000000fffffff290 */ /* 0x000fe2000fffe0ff */
[----:B------:R-:W-:Y:S11]  /*6400*/  @!P4 BRA `(.L_x_105) ;  /* 0x000000000030c947 */ /* 0x000ff60003800000 */
[----:B------:R-:W-:Y:S01]  /*6410*/  ISETP.NE.U32.AND P3, PT, R158, RZ, PT ;  /* 0x000000ff9e00720c */ /* 0x000fe20003f65070 */
[----:B------:R-:W2:Y:S01]  /*6420*/  LDCU.64 UR4, c[0x0][0x358] ;  /* 0x00006b00ff0477ac */ /* 0x000ea20008000a00 */
[----:B------:R-:W-:Y:S02]  /*6430*/  IMAD.MOV.U32 R162, RZ, RZ, 0x1 ;  /* 0x00000001ffa27424 */ /* 0x000fe400078e00ff */
[----:B------:R-:W-:Y:S11]  /*6440*/  ISETP.NE.AND.EX P3, PT, R159, RZ, PT, P3 ;  /* 0x000000ff9f00720c */ /* 0x000ff60003f65330 */
[----:B------:R-:W-:Y:S02]  /*6450*/  @!UPT UIADD3 URZ, UPT, UPT, URZ, URZ, URZ ;  /* 0x000000fffffff290 */ /* 0x000fe4000fffe0ff */
[----:B------:R-:W3:Y:S01]  /*6460*/  @P3 LDC.64 R2, c[0x0][0x888] ;  /* 0x00022200ff023b82 */ /* 0x000ee20000000a00 */
[----:B-1----:R-:W-:Y:S04]  /*6470*/  @P3 IMAD R0, R160, UR36, RZ ;  /* 0x00000024a0003c24 */ /* 0x002fe8000f8e02ff */
[----:B---3--:R-:W-:Y:S04]  /*6480*/  @P3 IMAD.WIDE R2, R0, 0x4, R2 ;  /* 0x0000000400023825 */ /* 0x008fe800078e0202 */
[----:B------:R-:W-:Y:S01]  /*6490*/  HFMA2 R0, -RZ, RZ, 0, 5.9604644775390625e-08 ;  /* 0x00000001ff007431 */ /* 0x000fe200000001ff */
[----:B--2--5:R2:W5:Y:S04]  /*64a0*/  @P3 LDG.E R73, desc[UR4][R2.64] ;  /* 0x0000000402493981 */ /* 0x024568000c1e1900 */
[----:B------:R-:W-:Y:S01]  /*64b0*/  @!P3 PRMT R162, R0, 0x7610, R162 ;  /* 0x0000761000a2b816 */ /* 0x000fe200000000a2 */
[----:B--2---:R-:W3:Y:S06]  /*64c0*/  @!P3 LDC R73, c[0x0][0x880] ;  /* 0x00022000ff49bb82 */ /* 0x004eec0000000800 */
.L_x_105:
[----:B------:R-:W-:Y:S05]  /*64d0*/  @!P5 BRA `(.L_x_106) ;  /* 0x000000000024d947 */ /* 0x000fea0003800000 */
[----:B------:R-:W-:Y:S01]  /*64e0*/  ISETP.NE.U32.AND P3, PT, R138, RZ, PT ;  /* 0x000000ff8a00720c */ /* 0x000fe20003f65070 */
[----:B------:R-:W2:Y:S03]  /*64f0*/  LDCU.64 UR4, c[0x0][0x358] ;  /* 0x00006b00ff0477ac */ /* 0x000ea60008000a00 */
[----:B------:R-:W-:Y:S11]  /*6500*/  ISETP.NE.AND.EX P3, PT, R139, RZ, PT, P3 ;  /* 0x000000ff8b00720c */ /* 0x000ff60003f65330 */
[----:B------:R-:W-:Y:S02]  /*6510*/  @!UPT UIADD3 URZ, UPT, UPT, URZ, URZ, URZ ;  /* 0x000000fffffff290 */ /* 0x000fe4000fffe0ff */
[----:B------:R-:W4:Y:S01]  /*6520*/  @P3 LDC.64 R2, c[0x0][0x8a8] ;  /* 0x00022a00ff023b82 */ /* 0x000f220000000a00 */
[----:B-1----:R-:W-:Y:S04]  /*6530*/  @P3 IMAD R0, R156, UR36, RZ ;  /* 0x000000249c003c24 */ /* 0x002fe8000f8e02ff */
[----:B----4-:R-:W-:Y:S05]  /*6540*/  @P3 IMAD.WIDE R2, R0, 0x4, R2 ;  /* 0x0000000400023825 */ /* 0x010fea00078e0202 */
[----:B--2--5:R2:W5:Y:S02]  /*6550*/  @P3 LDG.E R70, desc[UR4][R2.64] ;  /* 0x0000000402463981 */ /* 0x024564000c1e1900 */
[----:B--2---:R-:W4:Y:S02]  /*6560*/  @!P3 LDC R70, c[0x0][0x8a0] ;  /* 0x00022800ff46bb82 */ /* 0x004f240000000800 */
.L_x_106:
[----:B---3-5:R-:W-:Y:S01]  /*6570*/  FSETP.NEU.AND P3, PT, R73, RZ, PT ;  /* 0x000000ff4900720b */ /* 0x028fe20003f6d000 */
[----:B------:R-:W-:Y:S01]  /*6580*/  BSSY B1, `(.L_x_107) ;  /* 0x0000046000017945 */ /* 0x000fe20003800000 */
[----:B------:R-:W-:Y:S01]  /*6590*/  SEL R5, RZ, 0xffffffff, P2 ;  /* 0xffffffffff057807 */ /* 0x000fe20001000000 */
[----:B------:R-:W-:Y:S01]  /*65a0*/  IMAD.MOV.U32 R182, RZ, RZ, 0x1 ;  /* 0x00000001ffb67424 */ /* 0x000fe200078e00ff */
[----:B-1----:R-:W-:Y:S01]  /*65b0*/  @!P1 SEL R0, RZ, 0xffffffff, P3 ;  /* 0xffffffffff009807 */ /* 0x002fe20001800000 */
[----:B------:R-:W-:Y:S01]  /*65c0*/  IMAD R71, R68, 0x100, R69 ;  /* 0x0000010044477824 */ /* 0x000fe200078e0245 */
[----:B------:R-:W-:Y:S02]  /*65d0*/  LOP3.LUT P2, RZ, R162, 0xff, RZ, 0xc0, !PT ;  /* 0x000000ffa2ff7812 */ /* 0x000fe4000784c0ff */
[----:B------:R-:W-:Y:S02]  /*65e0*/  CS2R R154, SRZ ;  /* 0x00000000009a7805 */ /* 0x000fe4000001ff00 */
[----:B------:R-:W-:Y:S02]  /*65f0*/  LEA R3, R170, UR44, 0x3 ;  /* 0x0000002caa037c11 */ /* 0x000fe4000f8e18ff */
[----:B------:R-:W-:Y:S02]  /*6600*/  CS2R R152, SRZ ;  /* 0x0000000000987805 */ /* 0x000fe4000001ff00 */
[C---:B------:R-:W-:Y:S02]  /*6610*/  @P0 SEL R0, R5.reuse, R0, !P2 ;  /* 0x0000000005000207 */ /* 0x040fe40005000000 */
[----:B------:R-:W-:Y:S02]  /*6620*/  CS2R R150, SRZ ;  /* 0x0000000000967805 */ /* 0x000fe4000001ff00 */
[----:B------:R-:W-:Y:S02]  /*6630*/  LEA R165, R68, UR44, 0x3 ;  /* 0x0000002c44a57c11 */ /* 0x000fe4000f8e18ff */
[----:B------:R-:W-:Y:S02]  /*6640*/  CS2R R148, SRZ ;  /* 0x0000000000947805 */ /* 0x000fe4000001ff00 */
[----:B------:R-:W-:Y:S02]  /*6650*/  @!P1 LOP3.LUT R0, R0, 0x1, RZ, 0xc0, !PT ;  /* 0x0000000100009812 */ /* 0x000fe400078ec0ff */
[----:B------:R-:W-:Y:S02]  /*6660*/  CS2R R146, SRZ ;  /* 0x0000000000927805 */ /* 0x000fe4000001ff00 */
[----:B------:R-:W-:Y:S02]  /*6670*/  SHF.L.U32 R2, R172, 0x1f, RZ ;  /* 0x0000001fac027819 */ /* 0x000fe400000006ff */
[----:B------:R-:W-:Y:S02]  /*6680*/  CS2R R144, SRZ ;  /* 0x0000000000907805 */ /* 0x000fe4000001ff00 */
[----:B------:R-:W-:Y:S02]  /*6690*/  ISETP.NE.U32.OR P6, PT, R0, 0x1, P1 ;  /* 0x000000010000780c */ /* 0x000fe40000fc5470 */
[----:B------:R-:W-:Y:S02]  /*66a0*/  CS2R R142, SRZ ;  /* 0x00000000008e7805 */ /* 0x000fe4000001ff00 */
[----:B------:R-:W-:Y:S02]  /*66b0*/  SEL R0, RZ, 0xffffffff, P3 ;  /* 0xffffffffff007807 */ /* 0x000fe40001800000 */
[----:B------:R-:W-:Y:S02]  /*66c0*/  CS2R R140, SRZ ;  /* 0x00000000008c7805 */ /* 0x000fe4000001ff00 */
[----:B------:R-:W-:Y:S02]  /*66d0*/  P2R R189, PR, RZ, 0x40 ;  /* 0x00000040ffbd7803 */ /* 0x000fe40000000000 */
[----:B------:R-:W-:Y:S04]  /*66e0*/  @P4 SEL R0, R5, R0, !P2 ;  /* 0x0000000005004207 */ /* 0x000fe80005000000 */
[----:B------:R-:W-:Y:S02]  /*66f0*/  LOP3.LUT R0, R0, 0x1, RZ, 0xc0, !PT ;  /* 0x0000000100007812 */ /* 0x000fe400078ec0ff */
[----:B------:R-:W-:Y:S02]  /*6700*/  @P6 SHF.L.U32 R4, R169, 0x1f, RZ ;  /* 0x0000001fa9046819 */ /* 0x000fe400000006ff */
[----:B------:R-:W-:Y:S02]  /*6710*/  ISETP.NE.U32.AND P5, PT, R0, 0x1, PT ;  /* 0x000000010000780c */ /* 0x000fe40003fa5070 */
[----:B------:R-:W1:Y:S02]  /*6720*/  @P6 SYNCS.PHASECHK.TRANS64.TRYWAIT P1, [R3+URZ+0x50], R4 ;  /* 0x00005004030065a7 */ /* 0x000e6400080211ff */
[----:B------:R-:W-:Y:S01]  /*6730*/  P2R R183, PR, RZ, 0x20 ;  /* 0x00000020ffb77803 */ /* 0x000fe20000000000 */
[----:B------:R2:W3:Y:S01]  /*6740*/  SYNCS.PHASECHK.TRANS64.TRYWAIT P0, [R165+URZ+0xc0], R2 ;  /* 0x0000c002a50075a7 */ /* 0x0004e200080011ff */
[----:B-1----:R-:W-:Y:S01]  /*6750*/  @P6 SEL R182, RZ, 0x1, !P1 ;  /* 0x00000001ffb66807 */ /* 0x002fe20004800000 */
[----:B--2---:R-:W-:Y:S06]  /*6760*/  @!P6 BRA `(.L_x_108) ;  /* 0x00000000009ce947 */ /* 0x004fec0003800000 */
[----:B------:R-:W-:Y:S01]  /*6770*/  @P5 IMAD R7, R170, 0x2000, R175 ;  /* 0x00002000aa075824 */ /* 0x000fe200078e02af */
[----:B------:R-:W-:Y:S01]  /*6780*/  ISETP.NE.AND P1, PT, R182, RZ, PT ;  /* 0x000000ffb600720c */ /* 0x000fe20003f25270 */
[----:B------:R-:W-:Y:S01]  /*6790*/  BSSY B0, `(.L_x_109) ;  /* 0x0000010000007945 */ /* 0x000fe20003800000 */
[----:B------:R-:W-:Y:S01]  /*67a0*/  CS2R R142, SRZ ;  /* 0x00000000008e7805 */ /* 0x000fe2000001ff00 */
[--C-:B------:R-:W-:Y:S01]  /*67b0*/  @P5 IMAD R6, R176, -0x10, R7.reuse ;  /* 0xfffffff0b0065824 */ /* 0x100fe200078e0207 */
[----:B------:R-:W-:Y:S01]  /*67c0*/  CS2R R140, SRZ ;  /* 0x00000000008c7805 */ /* 0x000fe2000001ff00 */
[----:B------:R-:W-:Y:S01]  /*67d0*/  @P5 IMAD R5, R174, -0x10, R7 ;  /* 0xfffffff0ae055824 */ /* 0x000fe200078e0207 */
[----:B------:R-:W-:Y:S01]  /*67e0*/  CS2R R150, SRZ ;  /* 0x0000000000967805 */ /* 0x000fe2000001ff00 */
[----:B------:R-:W-:Y:S01]  /*67f0*/  @P5 IMAD R4, R173, 0x10, R6 ;  /* 0x00000010ad045824 */ /* 0x000fe200078e0206 */
[----:B------:R-:W-:Y:S02]  /*6800*/  CS2R R148, SRZ ;  /* 0x0000000000947805 */ /* 0x000fe4000001ff00 */
[----:B------:R-:W-:Y:S02]  /*6810*/  CS2R R146, SRZ ;  /* 0x0000000000927805 */ /* 0x000fe4000001ff00 */
[----:B------:R-:W-:Y:S02]  /*6820*/  CS2R R144, SRZ ;  /* 0x0000000000907805 */ /* 0x000fe4000001ff00 */
[----:B------:R-:W-:Y:S02]  /*6830*/  CS2R R154, SRZ ;  /* 0x00000000009a7805 */ /* 0x000fe4000001ff00 */
[----:B------:R-:W-:Y:S01]  /*6840*/  CS2R R152, SRZ ;  /* 0x0000000000987805 */ /* 0x000fe2000001ff00 */
[----:B------:R-:W-:Y:S06]  /*6850*/  @P1 BRA `(.L_x_110) ;  /* 0x00000000000c1947 */ /* 0x000fec0003800000 */
[----:B------:R-:W-:Y:S04]  /*6860*/  SHF.L.U32 R0, R169, 0x1f, RZ ;  /* 0x0000001fa9007819 */ /* 0x000fe800000006ff */
[----:B------:R-:W1:Y:S02]  /*6870*/  SYNCS.PHASECHK.TRANS64.TRYWAIT P1, [R3+URZ+0x50], R0 ;  /* 0x00005000030075a7 */ /* 0x000e6400080211ff */
[----:B-1----:R-:W-:Y:S05]  /*6880*/  @!P1 BRA `(.L_x_111) ;  /* 0x0000006000a09947 */ /* 0x002fea0003800000 */
.L_x_110:
[----:B------:R-:W-:Y:S05]  /*6890*/  BSYNC B0 ;  /* 0x0000000000007941 */ /* 0x000fea0003800000 */
.L_x_109:
[----:B------:R-:W-:Y:S01]  /*68a0*/  ISETP.NE.AND P1, PT, R183, RZ, PT ;  /* 0x000000ffb700720c */ /* 0x000fe20003f25270 */
[----:B-1----:R-:W-:Y:S02]  /*68b0*/  VIADD R3, R3, 0x70 ;  /* 0x0000007003037836 */ /* 0x002fe40000000000 */
[----:B------:R-:W-:Y:S02]  /*68c0*/  IMAD.U32 R0, RZ, RZ, UR45 ;  /* 0x0000002dff007e24 */ /* 0x000fe4000f8e00ff */
[----:B------:R-:W-:Y:S03]  /*68d0*/  VIADD R170, R170, 0x1 ;  /* 0x00000001aaaa7836 */ /* 0x000fe60000000000 */
[----:B------:R-:W-:Y:S05]  /*68e0*/  PRMT R0, R0, 0x654, R3 ;  /* 0x0000065400007816 */ /* 0x000fea0000000003 */
[----:B------:R1:W2:Y:S04]  /*68f0*/  @P1 LDS.128 R140, [R7] ;  /* 0x00000000078c1984 */ /* 0x0002a80000000c00 */
[----:B------:R1:W1:Y:S04]  /*6900*/  @P1 LDS.128 R148, [R5+0x20] ;  /* 0x0000200005941984 */ /* 0x0002680000000c00 */
[----:B------:R1:W1:Y:S04]  /*6910*/  @P1 LDS.128 R144, [R6+0x10] ;  /* 0x0000100006901984 */ /* 0x0002680000000c00 */
[----:B------:R1:W1:Y:S01]  /*6920*/  @P1 LDS.128 R152, [R4+0x10] ;  /* 0x0000100004981984 */ /* 0x0002620000000c00 */
[C---:B------:R-:W-:Y:S01]  /*6930*/  ISETP.NE.AND P1, PT, R170.reuse, 0x4, PT ;  /* 0x00000004aa00780c */ /* 0x040fe20003f25270 */
[----:B------:R-:W-:Y:S01]  /*6940*/  @!PT LDS RZ, [RZ] ;  /* 0x00000000fffff984 */ /* 0x000fe20000000800 */
[----:B------:R-:W-:Y:S01]  /*6950*/  @!PT LDS RZ, [RZ] ;  /* 0x00000000fffff984 */ /* 0x000fe20000000800 */
[----:B------:R-:W-:Y:S01]  /*6960*/  @!PT LDS RZ, [RZ] ;  /* 0x00000000fffff984 */ /* 0x000fe20000000800 */
[----:B------:R-:W-:Y:S01]  /*6970*/  @!PT LDS RZ, [RZ] ;  /* 0x00000000fffff984 */ /* 0x000fe20000000800 */
[----:B------:R5:W-:Y:S06]  /*6980*/  MEMBAR.ALL.CTA ;  /* 0x0000000000007992 */ /* 0x000bec0000008000 */
[----:B-----5:R-:W5:Y:S01]  /*6990*/  FENCE.VIEW.ASYNC.S ;  /* 0x00000000000073c6 */ /* 0x020f620000000000 */
[----:B------:R-:W-:Y:S01]  /*69a0*/  SEL R170, R170, RZ, P1 ;  /* 0x000000ffaaaa7207 */ /* 0x000fe20000800000 */
[----:B-----5:R5:W-:Y:S02]  /*69b0*/  SYNCS.ARRIVE.TRANS64.RED.A1T0 RZ, [R0+URZ], RZ ;  /* 0x000000ff00ff79a7 */ /* 0x020be400081004ff */
[----:B-----5:R-:W-:Y:S04]  /*69c0*/  SEL R0, RZ, 0x1, P1 ;  /* 0x00000001ff007807 */ /* 0x020fe80000800000 */
[----:B--2---:R-:W-:Y:S02]  /*69d0*/  LOP3.LUT R169, R169, R0, RZ, 0x3c, !PT ;  /* 0x00000000a9a97212 */ /* 0x004fe400078e3cff */
.L_x_108:
[----:B------:R-:W-:Y:S05]  /*69e0*/  BSYNC B1 ;  /* 0x0000000000017941 */ /* 0x000fea0003800000 */
.L_x_107:
[----:B------:R-:W-:Y:S04]  /*69f0*/  SHF.R.U32.HI R0, RZ, 0x15, R71 ;  /* 0x00000015ff007819 */ /* 0x000fe80000011647 */
[----:B------:R-:W-:Y:S01]  /*6a00*/  LOP3.LUT P1, RZ, R0, 0x3, R163, 0x48, !PT ;  /* 0x0000000300ff7812 */ /* 0x000fe200078248a3 */
[----:B------:R-:W-:Y:S01]  /*6a10*/  @!UPT UIADD3 URZ, UPT, UPT, URZ, URZ, URZ ;  /* 0x000000fffffff290 */ /* 0x000fe2000fffe0ff */
[----:B---3--:R-:W-:Y:S11]  /*6a20*/  @P0 BRA `(.L_x_112) ;  /* 0x0000000000080947 */ /* 0x008ff60003800000 */
[----:B------:R-:W2:Y:S02]  /*6a30*/  SYNCS.PHASECHK.TRANS64.TRYWAIT P0, [R165+URZ+0xc0], R2 ;  /* 0x0000c002a50075a7 */ /* 0x000ea400080011ff */
[----:B--2---:R-:W-:Y:S05]  /*6a40*/  @!P0 BRA `(.L_x_113) ;  /* 0x0000006000448947 */ /* 0x004fea0003800000 */
.L_x_112:
[----:B------:R-:W-:Y:S04]  /*6a50*/  BSSY.RECONVERGENT B6, `(.L_x_114) ;  /* 0x0000012000067945 */ /* 0x000fe80003800200 */
[----:B------:R-:W-:Y:S05]  /*6a60*/  @!P1 BRA `(.L_x_115) ;  /* 0x0000000000409947 */ /* 0x000fea0003800000 */
[----:B------:R-:W1:Y:S01]  /*6a70*/  LDCU.64 UR8, c[0x4][0x78] ;  /* 0x01000f00ff0877ac */ /* 0x000e620008000a00 */
[----:B------:R-:W-:Y:S01]  /*6a80*/  MOV R3, 0x0 ;  /* 0x0000000000037802 */ /* 0x000fe20000000f00 */
[----:B------:R-:W-:Y:S02]  /*6a90*/  HFMA2 R12, -RZ, RZ, 0, 5.9604644775390625e-08 ;  /* 0x00000001ff0c7431 */ /* 0x000fe400000001ff */
[----:B------:R-:W-:Y:S02]  /*6aa0*/  IMAD.MOV.U32 R8, RZ, RZ, 0x192 ;  /* 0x00000192ff087424 */ /* 0x000fe400078e00ff */
[----:B------:R-:W-:Y:S01]  /*6ab0*/  IMAD.MOV.U32 R13, RZ, RZ, RZ ;  /* 0x000000ffff0d7224 */ /* 0x000fe200078e00ff */
[----:B------:R-:W3:Y:S01]  /*6ac0*/  LDCU.64 UR6, c[0x4][0x80] ;  /* 0x01001000ff0677ac */ /* 0x000ee20008000a00 */
[----:B--2---:R-:W2:Y:S01]  /*6ad0*/  LDC.64 R2, c[0x4][R3] ;  /* 0x0100000003027b82 */ /* 0x004ea20000000a00 */
[----:B------:R-:W5:Y:S01]  /*6ae0*/  LDCU.64 UR4, c[0x4][0x18] ;  /* 0x01000300ff0477ac */ /* 0x000f620008000a00 */
[----:B-1----:R-:W-:Y:S01]  /*6af0*/  MOV R5, UR9 ;  /* 0x0000000900057c02 */ /* 0x002fe20008000f00 */
[----:B------:R-:W-:Y:S01]  /*6b00*/  IMAD.U32 R4, RZ, RZ, UR8 ;  /* 0x00000008ff047e24 */ /* 0x000fe2000f8e00ff */
[----:B---3--:R-:W-:Y:S01]  /*6b10*/  MOV R7, UR7 ;  /* 0x0000000700077c02 */ /* 0x008fe20008000f00 */
[----:B------:R-:W-:Y:S01]  /*6b20*/  IMAD.U32 R6, RZ, RZ, UR6 ;  /* 0x00000006ff067e24 */ /* 0x000fe2000f8e00ff */
[----:B-----5:R-:W-:Y:S01]  /*6b30*/  MOV R11, UR5 ;  /* 0x00000005000b7c02 */ /* 0x020fe20008000f00 */
[----:B------:R-:W-:Y:S02]  /*6b40*/  IMAD.U32 R10, RZ, RZ, UR4 ;  /* 0x00000004ff0a7e24 */ /* 0x000fe4000f8e00ff */
[----:B------:R-:W-:Y:S07]  /*6b50*/  LEPC R20, `(.L_x_115) ;  /* 0x000000001014794e */ /* 0x000fee0000000000 */
[----:B--2-4-:R-:W-:Y:S05]  /*6b60*/  CALL.ABS.NOINC R2 ;  /* 0x0000000002007343 */ /* 0x014fea0003c00000 */
.L_x_115:
[----:B------:R-:W-:Y:S05]  /*6b70*/  BSYNC.RECONVERGENT B6 ;  /* 0x0000000000067941 */ /* 0x000fea0003800200 */
.L_x_114:
[-C--:B------:R-:W-:Y:S01]  /*6b80*/  F2FP.F16.E4M3.UNPACK_B R74, R140.reuse ;  /* 0x0000008cff4a723e */ /* 0x080fe200020006ff */
[----:B------:R-:W-:Y:S05]  /*6b90*/  WARPSYNC.ALL ;  /* 0x0000000000007948 */ /* 0x000fea0003800000 */
[----:B------:R-:W-:Y:S01]  /*6ba0*/  R2UR UR4, R71 ;  /* 0x00000000470472ca */ /* 0x000fe200000e0000 */
[--C-:B------:R-:W-:Y:S01]  /*6bb0*/  HADD2.F32 R72, -RZ, R74.reuse.H0_H0 ;  /* 0x2000004aff487230 */ /* 0x100fe20000004100 */
[----:B------:R-:W-:Y:S01]  /*6bc0*/  F2FP.F16.E4M3.UNPACK_B R76, R140.H1 ;  /* 0x0000008cff4c723e */ /* 0x000fe200030006ff */
[----:B------:R-:W-:Y:S01]  /*6bd0*/  HADD2.F32 R75, -RZ, R74.H1_H1 ;  /* 0x3000004aff4b7230 */ /* 0x000fe20000004100 */
[-C--:B------:R-:W-:Y:S01]  /*6be0*/  F2FP.F16.E4M3.UNPACK_B R78, R141.reuse ;  /* 0x0000008dff4e723e */ /* 0x080fe200020006ff */
[----:B------:R-:W-:Y:S01]  /*6bf0*/  BSSY.RECONVERGENT B0, `(.L_x_116) ;  /* 0x000011d000007945 */ /* 0x000fe20003800200 */
[----:B------:R-:W-:Y:S01]  /*6c00*/  F2FP.F16.E4M3.UNPACK_B R80, R141.H1 ;  /* 0x0000008dff50723e */ /* 0x000fe200030006ff */
[----:B------:R-:W-:Y:S01]  /*6c10*/  HADD2.F32 R74, -RZ, R76.H0_H0 ;  /* 0x2000004cff4a7230 */ /* 0x000fe20000004100 */
[-C--:B------:R-:W-:Y:S01]  /*6c20*/  F2FP.F16.E4M3.UNPACK_B R82, R142.reuse ;  /* 0x0000008eff52723e */ /* 0x080fe200020006ff */
[--C-:B------:R-:W-:Y:S01]  /*6c30*/  HADD2.F32 R77, -RZ, R78.reuse.H0_H0 ;  /* 0x2000004eff4d7230 */ /* 0x100fe20000004100 */
[----:B------:R-:W-:Y:S01]  /*6c40*/  F2FP.F16.E4M3.UNPACK_B R84, R142.H1 ;  /* 0x0000008eff54723e */ /* 0x000fe200030006ff */
[----:B------:R-:W-:Y:S01]  /*6c50*/  HADD2.F32 R78, -RZ, R78.H1_H1 ;  /* 0x3000004eff4e7230 */ /* 0x000fe20000004100 */
[-C--:B------:R-:W-:Y:S01]  /*6c60*/  F2FP.F16.E4M3.UNPACK_B R86, R143.reuse ;  /* 0x0000008fff56723e */ /* 0x080fe200020006ff */
[----:B-1----:R-:W4:Y:S01]  /*6c70*/  LDTM.x64 R4, tmem[UR4] ;  /* 0x00000004000479ee */ /* 0x002f220008340000 */
[----:B------:R-:W-:Y:S01]  /*6c80*/  F2FP.F16.E4M3.UNPACK_B R88, R143.H1 ;  /* 0x0000008fff58723e */ /* 0x000fe200030006ff */
[----:B------:R-:W-:Y:S01]  /*6c90*/  HADD2.F32 R76, -RZ, R76.H1_H1 ;  /* 0x3000004cff4c7230 */ /* 0x000fe20000004100 */
[-C--:B------:R-:W-:Y:S01]  /*6ca0*/  F2FP.F16.E4M3.UNPACK_B R90, R144.reuse ;  /* 0x00000090ff5a723e */ /* 0x080fe200020006ff */
[----:B------:R-:W-:Y:S01]  /*6cb0*/  HADD2.F32 R79, -RZ, R80.H0_H0 ;  /* 0x20000050ff4f7230 */ /* 0x000fe20000004100 */
[----:B------:R-:W-:Y:S01]  /*6cc0*/  F2FP.F16.E4M3.UNPACK_B R92, R144.H1 ;  /* 0x00000090ff5c723e */ /* 0x000fe200030006ff */
[--C-:B------:R-:W-:Y:S01]  /*6cd0*/  HADD2.F32 R81, -RZ, R82.reuse.H0_H0 ;  /* 0x20000052ff517230 */ /* 0x100fe20000004100 */
[----:B------:R-:W-:Y:S01]  /*6ce0*/  SHF.L.U32 R188, R168, 0x4, RZ ;  /* 0x00000004a8bc7819 */ /* 0x000fe200000006ff */
[----:B------:R-:W-:Y:S01]  /*6cf0*/  HADD2.F32 R82, -RZ, R82.H1_H1 ;  /* 0x30000052ff527230 */ /* 0x000fe20000004100 */
[----:B------:R-:W-:Y:S01]  /*6d00*/  SHF.L.U32 R192, R167, 0x4, RZ ;  /* 0x00000004a7c07819 */ /* 0x000fe200000006ff */
[--C-:B------:R-:W-:Y:S01]  /*6d10*/  HADD2.F32 R85, -RZ, R86.reuse.H0_H0 ;  /* 0x20000056ff557230 */ /* 0x100fe20000004100 */
[----:B------:R-:W-:Y:S01]  /*6d20*/  SHF.L.U32 R190, R173, 0x4, RZ ;  /* 0x00000004adbe7819 */ /* 0x000fe200000006ff */
[----:B------:R-:W-:Y:S01]  /*6d30*/  HADD2.F32 R86, -RZ, R86.H1_H1 ;  /* 0x30000056ff567230 */ /* 0x000fe20000004100 */
[----:B------:R-:W-:Y:S01]  /*6d40*/  IADD3 R181, PT, PT, R175, R192, RZ ;  /* 0x000000c0afb57210 */ /* 0x000fe20007ffe0ff */
[--C-:B------:R-:W-:Y:S01]  /*6d50*/  HADD2.F32 R89, -RZ, R90.reuse.H0_H0 ;  /* 0x2000005aff597230 */ /* 0x100fe20000004100 */
[----:B------:R-:W-:Y:S01]  /*6d60*/  F2FP.F16.E4M3.UNPACK_B R94, R145 ;  /* 0x00000091ff5e723e */ /* 0x000fe200020006ff */
[----:B------:R-:W-:Y:S01]  /*6d70*/  HADD2.F32 R90, -RZ, R90.H1_H1 ;  /* 0x3000005aff5a7230 */ /* 0x000fe20000004100 */
[----:B------:R-:W-:Y:S01]  /*6d80*/  F2FP.F16.E4M3.UNPACK_B R98, R146 ;  /* 0x00000092ff62723e */ /* 0x000fe200020006ff */
[----:B------:R-:W-:Y:S01]  /*6d90*/  HADD2.F32 R80, -RZ, R80.H1_H1 ;  /* 0x30000050ff507230 */ /* 0x000fe20000004100 */
[----:B------:R-:W-:Y:S01]  /*6da0*/  F2FP.F16.E4M3.UNPACK_B R102, R147 ;  /* 0x00000093ff66723e */ /* 0x000fe200020006ff */
[--C-:B------:R-:W-:Y:S01]  /*6db0*/  HADD2.F32 R93, -RZ, R94.reuse.H0_H0 ;  /* 0x2000005eff5d7230 */ /* 0x100fe20000004100 */
[----:B------:R-:W-:Y:S01]  /*6dc0*/  F2FP.F16.E4M3.UNPACK_B R106, R148 ;  /* 0x00000094ff6a723e */ /* 0x000fe200020006ff */
[----:B------:R-:W-:Y:S01]  /*6dd0*/  HADD2.F32 R94, -RZ, R94.H1_H1 ;  /* 0x3000005eff5e7230 */ /* 0x000fe20000004100 */
[----:B------:R-:W-:Y:S01]  /*6de0*/  F2FP.F16.E4M3.UNPACK_B R110, R149 ;  /* 0x00000095ff6e723e */ /* 0x000fe200020006ff */
[C---:B----4-:R-:W-:Y:S01]  /*6df0*/  FMUL R0, R70.reuse, R4 ;  /* 0x0000000446007220 */ /* 0x050fe20000400000 */
[C---:B--2---:R-:W-:Y:S01]  /*6e00*/  FMUL R2, R70.reuse, R5 ;  /* 0x0000000546027220 */ /* 0x044fe20000400000 */
[C---:B------:R-:W-:Y:S01]  /*6e10*/  FMUL R4, R70.reuse, R8 ;  /* 0x0000000846047220 */ /* 0x040fe20000400000 */
[C---:B------:R-:W-:Y:S01]  /*6e20*/  FMUL R5, R70.reuse, R9 ;  /* 0x0000000946057220 */ /* 0x040fe20000400000 */
[C---:B------:R-:W-:Y:S01]  /*6e30*/  FFMA R0, R73.reuse, R72, R0 ;  /* 0x0000004849007223 */ /* 0x040fe20000000000 */
[C---:B------:R-:W-:Y:S01]  /*6e40*/  FFMA R2, R73.reuse, R75, R2 ;  /* 0x0000004b49027223 */ /* 0x040fe20000000002 */
[C---:B------:R-:W-:Y:S01]  /*6e50*/  FMUL R8, R70.reuse, R12 ;  /* 0x0000000c46087220 */ /* 0x040fe20000400000 */
[C---:B------:R-:W-:Y:S01]  /*6e60*/  FMUL R9, R70.reuse, R13 ;  /* 0x0000000d46097220 */ /* 0x040fe20000400000 */
[C---:B------:R-:W-:Y:S01]  /*6e70*/  FMUL R12, R70.reuse, R16 ;  /* 0x00000010460c7220 */ /* 0x040fe20000400000 */
[C---:B------:R-:W-:Y:S01]  /*6e80*/  FMUL R13, R70.reuse, R17 ;  /* 0x00000011460d7220 */ /* 0x040fe20000400000 */
[C---:B------:R-:W-:Y:S01]  /*6e90*/  FMUL R16, R70.reuse, R20 ;  /* 0x0000001446107220 */ /* 0x040fe20000400000 */
[C---:B------:R-:W-:Y:S01]  /*6ea0*/  FMUL R17, R70.reuse, R21 ;  /* 0x0000001546117220 */ /* 0x040fe20000400000 */
[C---:B------:R-:W-:Y:S01]  /*6eb0*/  FMUL R20, R70.reuse, R24 ;  /* 0x0000001846147220 */ /* 0x040fe20000400000 */
[C---:B------:R-:W-:Y:S01]  /*6ec0*/  FMUL R21, R70.reuse, R25 ;  /* 0x0000001946157220 */ /* 0x040fe20000400000 */
[--C-:B------:R-:W-:Y:S02]  /*6ed0*/  HADD2.F32 R97, -RZ, R98.reuse.H0_H0 ;  /* 0x20000062ff617230 */ /* 0x100fe40000004100 */
[C---:B------:R-:W-:Y:S01]  /*6ee0*/  FMUL R24, R70.reuse, R28 ;  /* 0x0000001c46187220 */ /* 0x040fe20000400000 */
[----:B------:R-:W-:Y:S02]  /*6ef0*/  HADD2.F32 R98, -RZ, R98.H1_H1 ;  /* 0x30000062ff627230 */ /* 0x000fe40000004100 */
[C---:B------:R-:W-:Y:S01]  /*6f00*/  FMUL R25, R70.reuse, R29 ;  /* 0x0000001d46197220 */ /* 0x040fe20000400000 */
[--C-:B------:R-:W-:Y:S02]  /*6f10*/  HADD2.F32 R101, -RZ, R102.reuse.H0_H0 ;  /* 0x20000066ff657230 */ /* 0x100fe40000004100 */
[C---:B------:R-:W-:Y:S01]  /*6f20*/  FMUL R28, R70.reuse, R32 ;  /* 0x00000020461c7220 */ /* 0x040fe20000400000 */
[----:B------:R-:W-:Y:S02]  /*6f30*/  HADD2.F32 R102, -RZ, R102.H1_H1 ;  /* 0x30000066ff667230 */ /* 0x000fe40000004100 */
[C---:B------:R-:W-:Y:S01]  /*6f40*/  FMUL R29, R70.reuse, R33 ;  /* 0x00000021461d7220 */ /* 0x040fe20000400000 */
[--C-:B------:R-:W-:Y:S02]  /*6f50*/  HADD2.F32 R105, -RZ, R106.reuse.H0_H0 ;  /* 0x2000006aff697230 */ /* 0x100fe40000004100 */
[C---:B------:R-:W-:Y:S01]  /*6f60*/  FMUL R32, R70.reuse, R36 ;  /* 0x0000002446207220 */ /* 0x040fe20000400000 */
[----:B------:R-:W-:Y:S01]  /*6f70*/  F2FP.F16.E4M3.UNPACK_B R96, R145.H1 ;  /* 0x00000091ff60723e */ /* 0x000fe200030006ff */
[----:B------:R-:W-:Y:S02]  /*6f80*/  HADD2.F32 R106, -RZ, R106.H1_H1 ;  /* 0x3000006aff6a7230 */ /* 0x000fe40000004100 */
[C---:B------:R-:W-:Y:S01]  /*6f90*/  FMUL R33, R70.reuse, R37 ;  /* 0x0000002546217220 */ /* 0x040fe20000400000 */
[--C-:B------:R-:W-:Y:S02]  /*6fa0*/  HADD2.F32 R109, -RZ, R110.reuse.H0_H0 ;  /* 0x2000006eff6d7230 */ /* 0x100fe40000004100 */
[C---:B------:R-:W-:Y:S01]  /*6fb0*/  FMUL R36, R70.reuse, R40 ;  /* 0x0000002846247220 */ /* 0x040fe20000400000 */
[----:B------:R-:W-:Y:S01]  /*6fc0*/  F2FP.F16.E4M3.UNPACK_B R100, R146.H1 ;  /* 0x00000092ff64723e */ /* 0x000fe200030006ff */
[----:B------:R-:W-:Y:S02]  /*6fd0*/  HADD2.F32 R110, -RZ, R110.H1_H1 ;  /* 0x3000006eff6e7230 */ /* 0x000fe40000004100 */
[C---:B------:R-:W-:Y:S01]  /*6fe0*/  FMUL R37, R70.reuse, R41 ;  /* 0x0000002946257220 */ /* 0x040fe20000400000 */
[C---:B------:R-:W-:Y:S01]  /*6ff0*/  FMUL R40, R70.reuse, R44 ;  /* 0x0000002c46287220 */ /* 0x040fe20000400000 */
[----:B------:R-:W-:Y:S01]  /*7000*/  F2FP.F16.E4M3.UNPACK_B R104, R147.H1 ;  /* 0x00000093ff68723e */ /* 0x000fe200030006ff */
        /* <DEDUP_REMOVED lines=8> */
[----:B------:R-:W-:Y:S01]  /*7090*/  F2FP.F16.E4M3.UNPACK_B R114, R150 ;  /* 0x00000096ff72723e */ /* 0x000fe200020006ff */
[C---:B------:R-:W-:Y:S01]  /*70a0*/  FMUL R53, R70.reuse, R57 ;  /* 0x0000003946357220 */ /* 0x040fe20000400000 */
[C---:B------:R-:W-:Y:S01]  /*70b0*/  FMUL R56, R70.reuse, R60 ;  /* 0x0000003c46387220 */ /* 0x040fe20000400000 */
[----:B------:R-:W-:Y:S01]  /*70c0*/  F2FP.F16.E4M3.UNPACK_B R116, R150.H1 ;  /* 0x00000096ff74723e */ /* 0x000fe200030006ff */
[C---:B------:R-:W-:Y:S01]  /*70d0*/  FMUL R57, R70.reuse, R61 ;  /* 0x0000003d46397220 */ /* 0x040fe20000400000 */
[--C-:B------:R-:W-:Y:S02]  /*70e0*/  HADD2.F32 R113, -RZ, R114.reuse.H0_H0 ;  /* 0x20000072ff717230 */ /* 0x100fe40000004100 */
[C---:B------:R-:W-:Y:S01]  /*70f0*/  FMUL R60, R70.reuse, R64 ;  /* 0x00000040463c7220 */ /* 0x040fe20000400000 */
[----:B------:R-:W-:Y:S01]  /*7100*/  F2FP.F16.E4M3.UNPACK_B R118, R151 ;  /* 0x00000097ff76723e */ /* 0x000fe200020006ff */
[----:B------:R-:W-:Y:S02]  /*7110*/  HADD2.F32 R114, -RZ, R114.H1_H1 ;  /* 0x30000072ff727230 */ /* 0x000fe40000004100 */
[C---:B------:R-:W-:Y:S01]  /*7120*/  FMUL R61, R70.reuse, R65 ;  /* 0x00000041463d7220 */ /* 0x040fe20000400000 */
[C---:B------:R-:W-:Y:S01]  /*7130*/  FMUL R3, R70.reuse, R6 ;  /* 0x0000000646037220 */ /* 0x040fe20000400000 */
[----:B------:R-:W-:Y:S01]  /*7140*/  F2FP.F16.E4M3.UNPACK_B R120, R151.H1 ;  /* 0x00000097ff78723e */ /* 0x000fe200030006ff */
[--C-:B------:R-:W-:Y:S02]  /*7150*/  HADD2.F32 R117, -RZ, R118.reuse.H0_H0 ;  /* 0x20000076ff757230 */ /* 0x100fe40000004100 */
[C---:B------:R-:W-:Y:S01]  /*7160*/  FMUL R7, R70.reuse, R7 ;  /* 0x0000000746077220 */ /* 0x040fe20000400000 */
[C---:B------:R-:W-:Y:S01]  /*7170*/  FFMA R3, R73.reuse, R74, R3 ;  /* 0x0000004a49037223 */ /* 0x040fe20000000003 */
[----:B------:R-:W-:Y:S01]  /*7180*/  F2FP.F16.E4M3.UNPACK_B R122, R152 ;  /* 0x00000098ff7a723e */ /* 0x000fe200020006ff */
[----:B------:R-:W-:Y:S02]  /*7190*/  HADD2.F32 R118, -RZ, R118.H1_H1 ;  /* 0x30000076ff767230 */ /* 0x000fe40000004100 */
[C---:B------:R-:W-:Y:S01]  /*71a0*/  FFMA R7, R73.reuse, R76, R7 ;  /* 0x0000004c49077223 */ /* 0x040fe20000000007 */
[C---:B------:R-:W-:Y:S01]  /*71b0*/  FFMA R4, R73.reuse, R77, R4 ;  /* 0x0000004d49047223 */ /* 0x040fe20000000004 */
[----:B------:R-:W-:Y:S01]  /*71c0*/  F2FP.F16.E4M3.UNPACK_B R124, R152.H1 ;  /* 0x00000098ff7c723e */ /* 0x000fe200030006ff */
[----:B------:R-:W-:Y:S01]  /*71d0*/  FFMA R5, R73, R78, R5 ;  /* 0x0000004e49057223 */ /* 0x000fe20000000005 */
[--C-:B------:R-:W-:Y:S01]  /*71e0*/  HADD2.F32 R121, -RZ, R122.reuse.H0_H0 ;  /* 0x2000007aff797230 */ /* 0x100fe20000004100 */
[----:B------:R-:W-:Y:S01]  /*71f0*/  F2FP.SATFINITE.E4M3.F32.PACK_AB_MERGE_C R179, R7, R3, RZ ;  /* 0x0000000307b3723e */ /* 0x000fe200048070ff */
[----:B------:R-:W-:Y:S02]  /*7200*/  HADD2.F32 R122, -RZ, R122.H1_H1 ;  /* 0x3000007aff7a7230 */ /* 0x000fe40000004100 */
[C---:B------:R-:W-:Y:S01]  /*7210*/  FMUL R6, R70.reuse, R10 ;  /* 0x0000000a46067220 */ /* 0x040fe20000400000 */
[----:B------:R-:W-:Y:S01]  /*7220*/  FMUL R11, R70, R11 ;  /* 0x0000000b460b7220 */ /* 0x000fe20000400000 */
[--C-:B------:R-:W-:Y:S01]  /*7230*/  HADD2.F32 R83, -RZ, R84.reuse.H0_H0 ;  /* 0x20000054ff537230 */ /* 0x100fe20000004100 */
[----:B------:R-:W-:Y:S01]  /*7240*/  F2FP.SATFINITE.E4M3.F32.PACK_AB_MERGE_C R184, R2, R0, R179 ;  /* 0x0000000002b8723e */ /* 0x000fe200048070b3 */
[----:B------:R-:W-:Y:S01]  /*7250*/  FFMA R6, R73, R79, R6 ;  /* 0x0000004f49067223 */ /* 0x000fe20000000006 */
[----:B------:R-:W-:Y:S01]  /*7260*/  IADD3 R179, PT, PT, R175, R188, RZ ;  /* 0x000000bcafb37210 */ /* 0x000fe20007ffe0ff */
[C---:B------:R-:W-:Y:S01]  /*7270*/  FFMA R11, R73.reuse, R80, R11 ;  /* 0x00000050490b7223 */ /* 0x040fe2000000000b */
[C---:B------:R-:W-:Y:S01]  /*7280*/  FFMA R8, R73.reuse, R81, R8 ;  /* 0x0000005149087223 */ /* 0x040fe20000000008 */
[----:B------:R-:W-:Y:S01]  /*7290*/  FFMA R9, R73, R82, R9 ;  /* 0x0000005249097223 */ /* 0x000fe20000000009 */
[----:B------:R-:W-:Y:S01]  /*72a0*/  IADD3 R180, PT, PT, R190, R179, RZ ;  /* 0x000000b3beb47210 */ /* 0x000fe20007ffe0ff */
[----:B------:R-:W-:Y:S01]  /*72b0*/  HADD2.F32 R84, -RZ, R84.H1_H1 ;  /* 0x30000054ff547230 */ /* 0x000fe20000004100 */
[----:B------:R-:W-:Y:S01]  /*72c0*/  F2FP.SATFINITE.E4M3.F32.PACK_AB_MERGE_C R185, R11, R6, RZ ;  /* 0x000000060bb9723e */ /* 0x000fe200048070ff */
[C---:B------:R-:W-:Y:S01]  /*72d0*/  FMUL R10, R70.reuse, R14 ;  /* 0x0000000e460a7220 */ /* 0x040fe20000400000 */
[C---:B------:R-:W-:Y:S01]  /*72e0*/  FMUL R15, R70.reuse, R15 ;  /* 0x0000000f460f7220 */ /* 0x040fe20000400000 */
[--C-:B------:R-:W-:Y:S01]  /*72f0*/  HADD2.F32 R87, -RZ, R88.reuse.H0_H0 ;  /* 0x20000058ff577230 */ /* 0x100fe20000004100 */
[----:B------:R-:W-:Y:S01]  /*7300*/  F2FP.SATFINITE.E4M3.F32.PACK_AB_MERGE_C R185, R5, R4, R185 ;  /* 0x0000000405b9723e */ /* 0x000fe200048070b9 */
[C---:B------:R-:W-:Y:S01]  /*7310*/  FFMA R10, R73.reuse, R83, R10 ;  /* 0x00000053490a7223 */ /* 0x040fe2000000000a */
[C---:B------:R-:W-:Y:S01]  /*7320*/  FFMA R15, R73.reuse, R84, R15 ;  /* 0x00000054490f7223 */ /* 0x040fe2000000000f */
[C---:B------:R-:W-:Y:S01]  /*7330*/  FFMA R12, R73.reuse, R85, R12 ;  /* 0x00000055490c7223 */ /* 0x040fe2000000000c */
[----:B------:R-:W-:Y:S01]  /*7340*/  FFMA R13, R73, R86, R13 ;  /* 0x00000056490d7223 */ /* 0x000fe2000000000d */
[----:B------:R-:W-:Y:S02]  /*7350*/  HADD2.F32 R88, -RZ, R88.H1_H1 ;  /* 0x30000058ff587230 */ /* 0x000fe40000004100 */
[C---:B------:R-:W-:Y:S01]  /*7360*/  FMUL R14, R70.reuse, R18 ;  /* 0x00000012460e7220 */ /* 0x040fe20000400000 */
[----:B------:R-:W-:Y:S01]  /*7370*/  F2FP.F16.E4M3.UNPACK_B R126, R153 ;  /* 0x00000099ff7e723e */ /* 0x000fe200020006ff */
[C---:B------:R-:W-:Y:S01]  /*7380*/  FMUL R19, R70.reuse, R19 ;  /* 0x0000001346137220 */ /* 0x040fe20000400000 */
[----:B------:R-:W-:Y:S01]  /*7390*/  HADD2.F32 R91, -RZ, R92.H0_H0 ;  /* 0x2000005cff5b7230 */ /* 0x000fe20000004100 */
[----:B------:R-:W-:Y:S01]  /*73a0*/  F2FP.SATFINITE.E4M3.F32.PACK_AB_MERGE_C R186, R15, R10, RZ ;  /* 0x0000000a0fba723e */ /* 0x000fe200048070ff */
[C---:B------:R-:W-:Y:S01]  /*73b0*/  FFMA R14, R73.reuse, R87, R14 ;  /* 0x00000057490e7223 */ /* 0x040fe2000000000e */
[C---:B------:R-:W-:Y:S01]  /*73c0*/  FFMA R19, R73.reuse, R88, R19 ;  /* 0x0000005849137223 */ /* 0x040fe20000000013 */
[C---:B------:R-:W-:Y:S01]  /*73d0*/  FFMA R16, R73.reuse, R89, R16 ;  /* 0x0000005949107223 */ /* 0x040fe20000000010 */
[----:B------:R-:W-:Y:S01]  /*73e0*/  F2FP.F16.E4M3.UNPACK_B R128, R153.H1 ;  /* 0x00000099ff80723e */ /* 0x000fe200030006ff */
[----:B------:R-:W-:Y:S01]  /*73f0*/  FFMA R17, R73, R90, R17 ;  /* 0x0000005a49117223 */ /* 0x000fe20000000011 */
[----:B------:R-:W-:Y:S01]  /*7400*/  F2FP.SATFINITE.E4M3.F32.PACK_AB_MERGE_C R186, R9, R8, R186 ;  /* 0x0000000809ba723e */ /* 0x000fe200048070ba */
[--C-:B------:R-:W-:Y:S01]  /*7410*/  HADD2.F32 R125, -RZ, R126.reuse.H0_H0 ;  /* 0x2000007eff7d7230 */ /* 0x100fe20000004100 */
[----:B------:R-:W-:Y:S01]  /*7420*/  F2FP.SATFINITE.E4M3.F32.PACK_AB_MERGE_C R187, R19, R14, RZ ;  /* 0x0000000e13bb723e */ /* 0x000fe200048070ff */
[----:B------:R-:W-:Y:S02]  /*7430*/  HADD2.F32 R126, -RZ, R126.H1_H1 ;  /* 0x3000007eff7e7230 */ /* 0x000fe40000004100 */
[C---:B------:R-:W-:Y:S01]  /*7440*/  FMUL R18, R70.reuse, R22 ;  /* 0x0000001646127220 */ /* 0x040fe20000400000 */
[----:B------:R-:W-:Y:S01]  /*7450*/  HADD2.F32 R92, -RZ, R92.H1_H1 ;  /* 0x3000005cff5c7230 */ /* 0x000fe20000004100 */
[----:B------:R-:W-:Y:S01]  /*7460*/  F2FP.SATFINITE.E4M3.F32.PACK_AB_MERGE_C R187, R13, R12, R187 ;  /* 0x0000000c0dbb723e */ /* 0x000fe200048070bb */
[C---:B------:R-:W-:Y:S01]  /*7470*/  FMUL R23, R70.reuse, R23 ;  /* 0x0000001746177220 */ /* 0x040fe20000400000 */
[--C-:B------:R-:W-:Y:S02]  /*7480*/  HADD2.F32 R95, -RZ, R96.reuse.H0_H0 ;  /* 0x20000060ff5f7230 */ /* 0x100fe40000004100 */
[C---:B------:R-:W-:Y:S01]  /*7490*/  FFMA R18, R73.reuse, R91, R18 ;  /* 0x0000005b49127223 */ /* 0x040fe20000000012 */
[----:B------:R-:W-:Y:S01]  /*74a0*/  HADD2.F32 R96, -RZ, R96.H1_H1 ;  /* 0x30000060ff607230 */ /* 0x000fe20000004100 */
[----:B------:R1:W-:Y:S01]  /*74b0*/  STS.128 [R137+UR44+0x8200], R184 ;  /* 0x008200b889007988 */ /* 0x0003e20008000c2c */
[C---:B------:R-:W-:Y:S01]  /*74c0*/  FFMA R23, R73.reuse, R92, R23 ;  /* 0x0000005c49177223 */ /* 0x040fe20000000017 */
[C---:B------:R-:W-:Y:S01]  /*74d0*/  FFMA R20, R73.reuse, R93, R20 ;  /* 0x0000005d49147223 */ /* 0x040fe20000000014 */
[----:B------:R-:W-:Y:S01]  /*74e0*/  FFMA R21, R73, R94, R21 ;  /* 0x0000005e49157223 */ /* 0x000fe20000000015 */
        /* <DEDUP_REMOVED lines=20> */
[----:B------:R-:W-:Y:S02]  /*7630*/  HADD2.F32 R104, -RZ, R104.H1_H1 ;  /* 0x30000068ff687230 */ /* 0x000fe40000004100 */
        /* <DEDUP_REMOVED lines=24> */
[----:B------:R1:W-:Y:S01]  /*77c0*/  STS.128 [R179+0x8010], R196 ;  /* 0x008010c4b3007388 */ /* 0x0003e20000000c00 */
[C---:B------:R-:W-:Y:S01]  /*77d0*/  FFMA R39, R73.reuse, R108, R39 ;  /* 0x0000006c49277223 */ /* 0x040fe20000000027 */
[C---:B------:R-:W-:Y:S01]  /*77e0*/  FFMA R36, R73.reuse, R109, R36 ;  /* 0x0000006d49247223 */ /* 0x040fe20000000024 */
[----:B------:R-:W-:Y:S01]  /*77f0*/  FFMA R37, R73, R110, R37 ;  /* 0x0000006e49257223 */ /* 0x000fe20000000025 */
[----:B------:R-:W-:Y:S01]  /*7800*/  FMUL R38, R70, R42 ;  /* 0x0000002a46267220 */ /* 0x000fe20000400000 */
[----:B------:R-:W-:Y:S01]  /*7810*/  ISETP.NE.AND P0, PT, R178, RZ, PT ;  /* 0x000000ffb200720c */ /* 0x000fe20003f05270 */
[C---:B------:R-:W-:Y:S01]  /*7820*/  FMUL R43, R70.reuse, R43 ;  /* 0x0000002b462b7220 */ /* 0x040fe20000400000 */
[--C-:B------:R-:W-:Y:S01]  /*7830*/  HADD2.F32 R115, -RZ, R116.reuse.H0_H0 ;  /* 0x20000074ff737230 */ /* 0x100fe20000004100 */
[----:B------:R-:W-:Y:S01]  /*7840*/  F2FP.SATFINITE.E4M3.F32.PACK_AB_MERGE_C R200, R39, R34, RZ ;  /* 0x0000002227c8723e */ /* 0x000fe200048070ff */
[C---:B------:R-:W-:Y:S01]  /*7850*/  FFMA R38, R73.reuse, R111, R38 ;  /* 0x0000006f49267223 */ /* 0x040fe20000000026 */
[C---:B------:R-:W-:Y:S01]  /*7860*/  FFMA R43, R73.reuse, R112, R43 ;  /* 0x00000070492b7223 */ /* 0x040fe2000000002b */
[----:B------:R-:W-:Y:S01]  /*7870*/  FFMA R40, R73, R113, R40 ;  /* 0x0000007149287223 */ /* 0x000fe20000000028 */
[----:B------:R-:W-:Y:S01]  /*7880*/  F2FP.SATFINITE.E4M3.F32.PACK_AB_MERGE_C R200, R33, R32, R200 ;  /* 0x0000002021c8723e */ /* 0x000fe200048070c8 */
[----:B------:R-:W-:Y:S01]  /*7890*/  FFMA R41, R73, R114, R41 ;  /* 0x0000007249297223 */ /* 0x000fe20000000029 */
        /* <DEDUP_REMOVED lines=8> */
[----:B------:R-:W-:Y:S01]  /*7920*/  FFMA R44, R73, R117, R44 ;  /* 0x00000075492c7223 */ /* 0x000fe2000000002c */
[----:B------:R-:W-:Y:S01]  /*7930*/  ISETP.NE.AND P6, PT, R189, RZ, PT ;  /* 0x000000ffbd00720c */ /* 0x000fe20003fc5270 */
[----:B------:R-:W-:Y:S01]  /*7940*/  FFMA R45, R73, R118, R45 ;  /* 0x00000076492d7223 */ /* 0x000fe2000000002d */
[----:B------:R-:W-:Y:S01]  /*7950*/  HADD2.F32 R120, -RZ, R120.H1_H1 ;  /* 0x30000078ff787230 */ /* 0x000fe20000004100 */
[----:B------:R-:W-:Y:S01]  /*7960*/  F2FP.SATFINITE.E4M3.F32.PACK_AB_MERGE_C R202, R47, R42, RZ ;  /* 0x0000002a2fca723e */ /* 0x000fe200048070ff */
[C---:B------:R-:W-:Y:S01]  /*7970*/  FMUL R46, R70.reuse, R50 ;  /* 0x00000032462e7220 */ /* 0x040fe20000400000 */
[C---:B------:R-:W-:Y:S01]  /*7980*/  FMUL R51, R70.reuse, R51 ;  /* 0x0000003346337220 */ /* 0x040fe20000400000 */
[--C-:B------:R-:W-:Y:S02]  /*7990*/  HADD2.F32 R123, -RZ, R124.reuse.H0_H0 ;  /* 0x2000007cff7b7230 */ /* 0x100fe40000004100 */
[C---:B------:R-:W-:Y:S01]  /*79a0*/  FMUL R50, R70.reuse, R54 ;  /* 0x0000003646327220 */ /* 0x040fe20000400000 */
[C---:B------:R-:W-:Y:S01]  /*79b0*/  FFMA R46, R73.reuse, R119, R46 ;  /* 0x00000077492e7223 */ /* 0x040fe2000000002e */
[----:B------:R-:W-:Y:S02]  /*79c0*/  HADD2.F32 R124, -RZ, R124.H1_H1 ;  /* 0x3000007cff7c7230 */ /* 0x000fe40000004100 */
[C---:B------:R-:W-:Y:S01]  /*79d0*/  FFMA R51, R73.reuse, R120, R51 ;  /* 0x0000007849337223 */ /* 0x040fe20000000033 */
[C---:B------:R-:W-:Y:S01]  /*79e0*/  FMUL R55, R70.reuse, R55 ;  /* 0x0000003746377220 */ /* 0x040fe20000400000 */
[C---:B------:R-:W-:Y:S01]  /*79f0*/  FFMA R48, R73.reuse, R121, R48 ;  /* 0x0000007949307223 */ /* 0x040fe20000000030 */
[C---:B------:R-:W-:Y:S01]  /*7a00*/  FFMA R49, R73.reuse, R122, R49 ;  /* 0x0000007a49317223 */ /* 0x040fe20000000031 */
[--C-:B------:R-:W-:Y:S02]  /*7a10*/  HADD2.F32 R127, -RZ, R128.reuse.H0_H0 ;  /* 0x20000080ff7f7230 */ /* 0x100fe40000004100 */
[C---:B------:R-:W-:Y:S01]  /*7a20*/  FFMA R50, R73.reuse, R123, R50 ;  /* 0x0000007b49327223 */ /* 0x040fe20000000032 */
[----:B------:R-:W-:Y:S02]  /*7a30*/  HADD2.F32 R128, -RZ, R128.H1_H1 ;  /* 0x30000080ff807230 */ /* 0x000fe40000004100 */
[C---:B------:R-:W-:Y:S01]  /*7a40*/  FMUL R54, R70.reuse, R58 ;  /* 0x0000003a46367220 */ /* 0x040fe20000400000 */
        /* <DEDUP_REMOVED lines=16> */
[----:B------:R-:W-:Y:S01]  /*7b50*/  FFMA R63, R73, R132, R63 ;  /* 0x00000084493f7223 */ /* 0x000fe2000000003f */
[----:B------:R-:W-:Y:S01]  /*7b60*/  FMUL R67, R70, R67 ;  /* 0x0000004346437220 */ /* 0x000fe20000400000 */
[----:B------:R-:W-:Y:S01]  /*7b70*/  F2FP.SATFINITE.E4M3.F32.PACK_AB_MERGE_C R203, R51, R46, RZ ;  /* 0x0000002e33cb723e */ /* 0x000fe200048070ff */
[C---:B------:R-:W-:Y:S01]  /*7b80*/  FFMA R60, R73.reuse, R133, R60 ;  /* 0x00000085493c7223 */ /* 0x040fe2000000003c */
[C---:B------:R-:W-:Y:S01]  /*7b90*/  FFMA R61, R73.reuse, R134, R61 ;  /* 0x00000086493d7223 */ /* 0x040fe2000000003d */
[C---:B------:R-:W-:Y:S01]  /*7ba0*/  FFMA R62, R73.reuse, R135, R62 ;  /* 0x00000087493e7223 */ /* 0x040fe2000000003e */
[----:B------:R-:W-:Y:S01]  /*7bb0*/  FFMA R67, R73, R136, R67 ;  /* 0x0000008849437223 */ /* 0x000fe20000000043 */
[----:B------:R-:W-:Y:S02]  /*7bc0*/  F2FP.SATFINITE.E4M3.F32.PACK_AB_MERGE_C R202, R41, R40, R202 ;  /* 0x0000002829ca723e */ /* 0x000fe400048070ca */
[----:B------:R-:W-:Y:S02]  /*7bd0*/  F2FP.SATFINITE.E4M3.F32.PACK_AB_MERGE_C R203, R45, R44, R203 ;  /* 0x0000002c2dcb723e */ /* 0x000fe400048070cb */
[----:B------:R-:W-:Y:S02]  /*7be0*/  F2FP.SATFINITE.E4M3.F32.PACK_AB_MERGE_C R204, R55, R50, RZ ;  /* 0x0000003237cc723e */ /* 0x000fe400048070ff */
[----:B------:R-:W-:Y:S01]  /*7bf0*/  F2FP.SATFINITE.E4M3.F32.PACK_AB_MERGE_C R205, R59, R54, RZ ;  /* 0x000000363bcd723e */ /* 0x000fe200048070ff */
[----:B------:R1:W-:Y:S01]  /*7c00*/  STS.128 [R181+0x8020], R200 ;  /* 0x008020c8b5007388 */ /* 0x0003e20000000c00 */
[----:B------:R-:W-:Y:S02]  /*7c10*/  F2FP.SATFINITE.E4M3.F32.PACK_AB_MERGE_C R206, R63, R58, RZ ;  /* 0x0000003a3fce723e */ /* 0x000fe400048070ff */
[----:B------:R-:W-:Y:S02]  /*7c20*/  F2FP.SATFINITE.E4M3.F32.PACK_AB_MERGE_C R207, R67, R62, RZ ;  /* 0x0000003e43cf723e */ /* 0x000fe400048070ff */
[----:B------:R-:W-:Y:S02]  /*7c30*/  F2FP.SATFINITE.E4M3.F32.PACK_AB_MERGE_C R204, R49, R48, R204 ;  /* 0x0000003031cc723e */ /* 0x000fe400048070cc */
[----:B------:R-:W-:Y:S02]  /*7c40*/  F2FP.SATFINITE.E4M3.F32.PACK_AB_MERGE_C R205, R53, R52, R205 ;  /* 0x0000003435cd723e */ /* 0x000fe400048070cd */
[----:B------:R-:W-:Y:S02]  /*7c50*/  F2FP.SATFINITE.E4M3.F32.PACK_AB_MERGE_C R206, R57, R56, R206 ;  /* 0x0000003839ce723e */ /* 0x000fe400048070ce */
[----:B------:R-:W-:Y:S02]  /*7c60*/  F2FP.SATFINITE.E4M3.F32.PACK_AB_MERGE_C R207, R61, R60, R207 ;  /* 0x0000003c3dcf723e */ /* 0x000fe400048070cf */
[----:B------:R-:W-:Y:S02]  /*7c70*/  LEA R191, R170, UR44, 0x3 ;  /* 0x0000002caabf7c11 */ /* 0x000fe4000f8e18ff */
[----:B------:R-:W-:Y:S01]  /*7c80*/  @P6 SHF.L.U32 R194, R169, 0x1f, RZ ;  /* 0x0000001fa9c26819 */ /* 0x000fe200000006ff */
[----:B------:R1:W-:Y:S01]  /*7c90*/  STS.128 [R180+0x8010], R204 ;  /* 0x008010ccb4007388 */ /* 0x0003e20000000c00 */
[----:B------:R-:W-:Y:S01]  /*7ca0*/  @!PT LDS RZ, [RZ] ;  /* 0x00000000fffff984 */ /* 0x000fe20000000800 */
[----:B------:R-:W-:Y:S01]  /*7cb0*/  @!PT LDS RZ, [RZ] ;  /* 0x00000000fffff984 */ /* 0x000fe20000000800 */
[----:B------:R-:W-:Y:S01]  /*7cc0*/  @!PT LDS RZ, [RZ] ;  /* 0x00000000fffff984 */ /* 0x000fe20000000800 */
[----:B------:R-:W-:Y:S01]  /*7cd0*/  @!PT LDS RZ, [RZ] ;  /* 0x00000000fffff984 */ /* 0x000fe20000000800 */
[----:B------:R2:W-:Y:S07]  /*7ce0*/  MEMBAR.ALL.CTA ;  /* 0x0000000000007992 */ /* 0x0005ee0000008000 */
[----:B--2---:R-:W2:Y:S02]  /*7cf0*/  FENCE.VIEW.ASYNC.S ;  /* 0x00000000000073c6 */ /* 0x004ea40000000000 */
[----:B--2---:R-:W-:Y:S06]  /*7d00*/  BAR.SYNC.DEFER_BLOCKING 0x1, 0x80 ;  /* 0x0042000000007b1d */ /* 0x004fec0000010000 */
[----:B------:R-:W-:Y:S05]  /*7d10*/  @P0 BRA `(.L_x_117) ;  /* 0x0000000000280947 */ /* 0x000fea0003800000 */
[----:B------:R-:W-:Y:S01]  /*7d20*/  UIADD3 UR4, UPT, UPT, UR44, 0x8200, URZ ;  /* 0x000082002c047890 */ /* 0x000fe2000fffe0ff */
[----:B------:R-:W-:Y:S05]  /*7d30*/  UMOV UR51, UR36 ;  /* 0x0000002400337c82 */ /* 0x000fea0008000000 */
[----:B------:R-:W-:Y:S01]  /*7d40*/  MOV R177, UR4 ;  /* 0x0000000400b17c02 */ /* 0x000fe20008000f00 */
[----:B------:R-:W-:Y:S03]  /*7d50*/  UIADD3 UR4, UP0, UPT, UR62, 0x680, URZ ;  /* 0x000006803e047890 */ /* 0x000fe6000ff1e0ff */
[----:B------:R-:W-:Y:S01]  /*7d60*/  R2UR UR48, R177 ;  /* 0x00000000b13072ca */ /* 0x000fe200000e0000 */
[----:B------:R-:W-:Y:S11]  /*7d70*/  UIADD3.X UR5, UPT, UPT, URZ, UR63, URZ, UP0, !UPT ;  /* 0x0000003fff057290 */ /* 0x000ff600087fe4ff */
[----:B------:R-:W-:Y:S01]  /*7d80*/  @!UPT UIADD3 URZ, UPT, UPT, URZ, URZ, URZ ;  /* 0x000000fffffff290 */ /* 0x000fe2000fffe0ff */
[----:B------:R2:W-:Y:S01]  /*7d90*/  UTMASTG.3D [UR48], [UR4] ;  /* 0x00000030040073b5 */ /* 0x0005e20008010000 */
[----:B------:R0:W-:Y:S01]  /*7da0*/  UTMACMDFLUSH ;  /* 0x00000000000079b7 */ /* 0x0001e20000000000 */
[----:B--2---:R-:W-:Y:S04]  /*7db0*/  DEPBAR.LE SB0, 0x1 ;  /* 0x000080400000791a */ /* 0x004fe80000000000 */
.L_x_117:
[----:B------:R-:W-:Y:S05]  /*7dc0*/  BSYNC.RECONVERGENT B0 ;  /* 0x0000000000007941 */ /* 0x000fea0003800200 */
.L_x_116:
[----:B------:R-:W-:Y:S06]  /*7dd0*/  BAR.SYNC.DEFER_BLOCKING 0x1, 0x80 ;  /* 0x0042000000007b1d */ /* 0x000fec0000010000 */
[----:B------:R-:W2:Y:S01]  /*7de0*/  @P6 SYNCS.PHASECHK.TRANS64.TRYWAIT P0, [R191+URZ+0x50], R194 ;  /* 0x000050c2bf0065a7 */ /* 0x000ea200080011ff */
[----:B------:R-:W-:Y:S01]  /*7df0*/  BSSY B1, `(.L_x_118) ;  /* 0x0000023000017945 */ /* 0x000fe20003800000 */
[----:B--2---:R-:W-:Y:S03]  /*7e00*/  @P6 SEL R182, RZ, 0x1, !P0 ;  /* 0x00000001ffb66807 */ /* 0x004fe60004000000 */
[----:B------:R-:W-:Y:S05]  /*7e10*/  @!P6 BRA `(.L_x_119) ;  /* 0x000000000080e947 */ /* 0x000fea0003800000 */
[----:B------:R-:W-:Y:S01]  /*7e20*/  ISETP.NE.AND P1, PT, R183, RZ, PT ;  /* 0x000000ffb700720c */ /* 0x000fe20003f25270 */
[----:B------:R-:W-:Y:S01]  /*7e30*/  BSSY B0, `(.L_x_120) ;  /* 0x000000a000007945 */ /* 0x000fe20003800000 */
[----:B------:R-:W-:Y:S11]  /*7e40*/  ISETP.NE.AND P0, PT, R182, RZ, PT ;  /* 0x000000ffb600720c */ /* 0x000ff60003f05270 */
[----:B------:R-:W-:Y:S04]  /*7e50*/  @P1 IMAD R3, R170, 0x2000, R175 ;  /* 0x00002000aa031824 */ /* 0x000fe800078e02af */
[C---:B------:R-:W-:Y:S01]  /*7e60*/  @P1 IMAD.IADD R5, R3.reuse, 0x1, R188 ;  /* 0x0000000103051824 */ /* 0x040fe200078e02bc */
[----:B------:R-:W-:Y:S03]  /*7e70*/  @P1 IADD3 R4, PT, PT, R3, R192, RZ ;  /* 0x000000c003041210 */ /* 0x000fe60007ffe0ff */
[----:B------:R-:W-:Y:S01]  /*7e80*/  @P1 IMAD.IADD R2, R190, 0x1, R5 ;  /* 0x00000001be021824 */ /* 0x000fe200078e0205 */
[----:B------:R-:W-:Y:S06]  /*7e90*/  @P0 BRA `(.L_x_121) ;  /* 0x00000000000c0947 */ /* 0x000fec0003800000 */
[----:B------:R-:W-:Y:S04]  /*7ea0*/  SHF.L.U32 R0, R169, 0x1f, RZ ;  /* 0x0000001fa9007819 */ /* 0x000fe800000006ff */
[----:B------:R-:W2:Y:S02]  /*7eb0*/  SYNCS.PHASECHK.TRANS64.TRYWAIT P0, [R191+URZ+0x50], R0 ;  /* 0x00005000bf0075a7 */ /* 0x000ea400080011ff */
[----:B--2---:R-:W-:Y:S05]  /*7ec0*/  @!P0 BRA `(.L_x_122) ;  /* 0x0000004c00388947 */ /* 0x004fea0003800000 */
.L_x_121:
[----:B------:R-:W-:Y:S05]  /*7ed0*/  BSYNC B0 ;  /* 0x0000000000007941 */ /* 0x000fea0003800000 */
.L_x_120:
[----:B------:R-:W-:Y:S01]  /*7ee0*/  ISETP.NE.AND P0, PT, R183, RZ, PT ;  /* 0x000000ffb700720c */ /* 0x000fe20003f05270 */
[----:B--2---:R-:W-:Y:S02]  /*7ef0*/  VIADD R191, R191, 0x70 ;  /* 0x00000070bfbf7836 */ /* 0x004fe40000000000 */
[----:B------:R-:W-:Y:S02]  /*7f00*/  IMAD.U32 R0, RZ, RZ, UR45 ;  /* 0x0000002dff007e24 */ /* 0x000fe4000f8e00ff */
[----:B------:R-:W-:Y:S03]  /*7f10*/  VIADD R170, R170, 0x1 ;  /* 0x00000001aaaa7836 */ /* 0x000fe60000000000 */
[----:B------:R-:W-:Y:S05]  /*7f20*/  PRMT R0, R0, 0x654, R191 ;  /* 0x0000065400007816 */ /* 0x000fea00000000bf */
[----:B------:R2:W3:Y:S04]  /*7f30*/  @P0 LDS.128 R140, [R3] ;  /* 0x00000000038c0984 */ /* 0x0004e80000000c00 */
[----:B------:R2:W4:Y:S04]  /*7f40*/  @P0 LDS.128 R148, [R4+0x20] ;  /* 0x0000200004940984 */ /* 0x0005280000000c00 */
        /* <DEDUP_REMOVED lines=12> */
[----:B--234-:R-:W-:Y:S02]  /*8010*/  LOP3.LUT R169, R169, R0, RZ, 0x3c, !PT ;  /* 0x00000000a9a97212 */ /* 0x01cfe400078e3cff */
.L_x_119:
[----:B------:R-:W-:Y:S05]  /*8020*/  BSYNC B1 ;  /* 0x0000000000017941 */ /* 0x000fea0003800000 */
.L_x_118:
[----:B------:R-:W-:Y:S01]  /*8030*/  VIADD R0, R71, 0x40 ;  /* 0x0000004047007836 */ /* 0x000fe20000000000 */
[----:B------:R-:W-:Y:S04]  /*8040*/  BSSY.RECONVERGENT B6, `(.L_x_123) ;  /* 0x0000015000067945 */ /* 0x000fe80003800200 */
[----:B------:R-:W-:Y:S04]  /*8050*/  SHF.R.U32.HI R0, RZ, 0x15, R0 ;  /* 0x00000015ff007819 */ /* 0x000fe80000011600 */
[----:B------:R-:W-:Y:S11]  /*8060*/  LOP3.LUT P0, RZ, R0, 0x3, R163, 0x48, !PT ;  /* 0x0000000300ff7812 */ /* 0x000ff600078048a3 */
[----:B------:R-:W-:Y:S02]  /*8070*/  @!UPT UIADD3 URZ, UPT, UPT, URZ, URZ, URZ ;  /* 0x000000fffffff290 */ /* 0x000fe4000fffe0ff */
        /* <DEDUP_REMOVED lines=8> */
[----:B------:R-:W5:Y:S01]  /*8100*/  LDCU.64 UR4, c[0x4][0x18] ;  /* 0x01000300ff0477ac */ /* 0x000f620008000a00 */
[----:B--2---:R-:W-:Y:S01]  /*8110*/  MOV R5, UR9 ;  /* 0x0000000900057c02 */ /* 0x004fe20008000f00 */
[----:B------:R-:W-:Y:S01]  /*8120*/  IMAD.U32 R4, RZ, RZ, UR8 ;  /* 0x00000008ff047e24 */ /* 0x000fe2000f8e00ff */
[----:B---3--:R-:W-:Y:S01]  /*8130*/  MOV R7, UR7 ;  /* 0x0000000700077c02 */ /* 0x008fe20008000f00 */
[----:B------:R-:W-:Y:S01]  /*8140*/  IMAD.U32 R6, RZ, RZ, UR6 ;  /* 0x00000006ff067e24 */ /* 0x000fe2000f8e00ff */
[----:B-----5:R-:W-:Y:S01]  /*8150*/  MOV R11, UR5 ;  /* 0x00000005000b7c02 */ /* 0x020fe20008000f00 */
[----:B------:R-:W-:Y:S02]  /*8160*/  IMAD.U32 R10, RZ, RZ, UR4 ;  /* 0x00000004ff0a7e24 */ /* 0x000fe4000f8e00ff */
[----:B------:R-:W-:Y:S07]  /*8170*/  LEPC R20, `(.L_x_124) ;  /* 0x000000001014794e */ /* 0x000fee0000000000 */
[----:B-1--4-:R-:W-:Y:S05]  /*8180*/  CALL.ABS.NOINC R2 ;  /* 0x0000000002007343 */ /* 0x012fea0003c00000 */
.L_x_124:
[----:B------:R-:W-:Y:S05]  /*8190*/  BSYNC.RECONVERGENT B6 ;  /* 0x0000000000067941 */ /* 0x000fea0003800200 */
.L_x_123:
[----:B------:R-:W-:Y:S01]  /*81a0*/  F2FP.F16.E4M3.UNPACK_B R4, R141 ;  /* 0x0000008dff04723e */ /* 0x000fe200020006ff */
[----:B------:R-:W-:Y:S05]  /*81b0*/  WARPSYNC.ALL ;  /* 0x0000000000007948 */ /* 0x000fea0003800000 */
[----:B------:R-:W-:Y:S01]  /*81c0*/  R2UR UR4, R71 ;  /* 0x00000000470472ca */ /* 0x000fe200000e0000 */
[--C-:B------:R-:W-:Y:S01]  /*81d0*/  HADD2.F32 R78, -RZ, R4.reuse.H0_H0 ;  /* 0x20000004ff4e7230 */ /* 0x100fe20000004100 */
[-C--:B------:R-:W-:Y:S01]  /*81e0*/  F2FP.F16.E4M3.UNPACK_B R0, R140.reuse ;  /* 0x0000008cff00723e */ /* 0x080fe200020006ff */
[----:B------:R-:W-:Y:S01]  /*81f0*/  HADD2.F32 R75, -RZ, R4.H1_H1 ;  /* 0x30000004ff4b7230 */ /* 0x000fe20000004100 */
[----:B------:R-:W-:Y:S01]  /*8200*/  F2FP.F16.E4M3.UNPACK_B R4, R143 ;  /* 0x0000008fff04723e */ /* 0x000fe200020006ff */
[----:B------:R-:W-:Y:S01]  /*8210*/  BSSY.RECONVERGENT B0, `(.L_x_125) ;  /* 0x0000116000007945 */ /* 0x000fe20003800200 */
[----:B------:R-:W-:Y:S01]  /*8220*/  F2FP.F16.E4M3.UNPACK_B R3, R140.H1 ;  /* 0x0000008cff03723e */ /* 0x000fe200030006ff */
[--C-:B------:R-:W-:Y:S01]  /*8230*/  HADD2.F32 R2, -RZ, R0.reuse.H0_H0 ;  /* 0x20000000ff027230 */ /* 0x100fe20000004100 */
[----:B-1----:R-:W-:Y:S01]  /*8240*/  F2FP.F16.E4M3.UNPACK_B R127, R154 ;  /* 0x0000009aff7f723e */ /* 0x002fe200020006ff */
[----:B------:R-:W-:Y:S01]  /*8250*/  HADD2.F32 R72, -RZ, R0.H1_H1 ;  /* 0x30000000ff487230 */ /* 0x000fe20000004100 */
[----:B------:R-:W-:Y:S01]  /*8260*/  F2FP.F16.E4M3.UNPACK_B R0, R141.H1 ;  /* 0x0000008dff00723e */ /* 0x000fe200030006ff */
[--C-:B------:R-:W-:Y:S01]  /*8270*/  HADD2.F32 R74, -RZ, R3.reuse.H0_H0 ;  /* 0x20000003ff4a7230 */ /* 0x100fe20000004100 */
[----:B------:R-:W-:Y:S01]  /*8280*/  F2FP.F16.E4M3.UNPACK_B R117, R151.H1 ;  /* 0x00000097ff75723e */ /* 0x000fe200030006ff */
[----:B------:R-:W-:Y:S01]  /*8290*/  HADD2.F32 R76, -RZ, R3.H1_H1 ;  /* 0x30000003ff4c7230 */ /* 0x000fe20000004100 */
[-C--:B------:R-:W-:Y:S01]  /*82a0*/  F2FP.F16.E4M3.UNPACK_B R3, R142.reuse ;  /* 0x0000008eff03723e */ /* 0x080fe200020006ff */
[--C-:B------:R-:W-:Y:S01]  /*82b0*/  HADD2.F32 R80, -RZ, R0.reuse.H0_H0 ;  /* 0x20000000ff507230 */ /* 0x100fe20000004100 */
[----:B------:R-:W-:Y:S01]  /*82c0*/  ISETP.NE.AND P0, PT, R178, RZ, PT ;  /* 0x000000ffb200720c */ /* 0x000fe20003f05270 */
[----:B------:R-:W-:Y:S01]  /*82d0*/  HADD2.F32 R77, -RZ, R0.H1_H1 ;  /* 0x30000000ff4d7230 */ /* 0x000fe20000004100 */
[----:B------:R-:W-:Y:S01]  /*82e0*/  F2FP.F16.E4M3.UNPACK_B R0, R142.H1 ;  /* 0x0000008eff00723e */ /* 0x000fe200030006ff */
[--C-:B------:R-:W-:Y:S01]  /*82f0*/  HADD2.F32 R82, -RZ, R3.reuse.H0_H0 ;  /* 0x20000003ff527230 */ /* 0x100fe20000004100 */
[----:B------:R-:W-:Y:S01]  /*8300*/  ISETP.NE.AND P6, PT, R189, RZ, PT ;  /* 0x000000ffbd00720c */ /* 0x000fe20003fc5270 */
[----:B------:R-:W-:Y:S01]  /*8310*/  HADD2.F32 R79, -RZ, R3.H1_H1 ;  /* 0x30000003ff4f7230 */ /* 0x000fe20000004100 */
[----:B------:R-:W-:Y:S01]  /*8320*/  F2FP.F16.E4M3.UNPACK_B R3, R143.H1 ;  /* 0x0000008fff03723e */ /* 0x000fe200030006ff */
[--C-:B------:R-:W-:Y:S02]  /*8330*/  HADD2.F32 R84, -RZ, R0.reuse.H0_H0 ;  /* 0x20000000ff547230 */ /* 0x100fe40000004100 */
[----:B------:R-:W-:Y:S01]  /*8340*/  HADD2.F32 R81, -RZ, R0.H1_H1 ;  /* 0x30000000ff517230 */ /* 0x000fe20000004100 */
[-C--:B------:R-:W-:Y:S01]  /*8350*/  F2FP.F16.E4M3.UNPACK_B R0, R144.reuse ;  /* 0x00000090ff00723e */ /* 0x080fe200020006ff */
[--C-:B------:R-:W-:Y:S02]  /*8360*/  HADD2.F32 R86, -RZ, R4.reuse.H0_H0 ;  /* 0x20000004ff567230 */ /* 0x100fe40000004100 */
[----:B------:R-:W-:Y:S01]  /*8370*/  HADD2.F32 R83, -RZ, R4.H1_H1 ;  /* 0x30000004ff537230 */ /* 0x000fe20000004100 */
[-C--:B------:R-:W-:Y:S01]  /*8380*/  F2FP.F16.E4M3.UNPACK_B R4, R145.reuse ;  /* 0x00000091ff04723e */ /* 0x080fe200020006ff */
[--C-:B------:R-:W-:Y:S02]  /*8390*/  HADD2.F32 R90, -RZ, R0.reuse.H0_H0 ;  /* 0x20000000ff5a7230 */ /* 0x100fe40000004100 */
[----:B------:R-:W-:Y:S01]  /*83a0*/  HADD2.F32 R87, -RZ, R0.H1_H1 ;  /* 0x30000000ff577230 */ /* 0x000fe20000004100 */
[----:B------:R-:W-:Y:S01]  /*83b0*/  F2FP.F16.E4M3.UNPACK_B R0, R145.H1 ;  /* 0x00000091ff00723e */ /* 0x000fe200030006ff */
[--C-:B------:R-:W-:Y:S02]  /*83c0*/  HADD2.F32 R88, -RZ, R3.reuse.H0_H0 ;  /* 0x20000003ff587230 */ /* 0x100fe40000004100 */
[----:B------:R-:W-:Y:S01]  /*83d0*/  HADD2.F32 R85, -RZ, R3.H1_H1 ;  /* 0x30000003ff557230 */ /* 0x000fe20000004100 */
[----:B------:R-:W-:Y:S01]  /*83e0*/  F2FP.F16.E4M3.UNPACK_B R3, R144.H1 ;  /* 0x00000090ff03723e */ /* 0x000fe200030006ff */
[--C-:B------:R-:W-:Y:S02]  /*83f0*/  HADD2.F32 R96, -RZ, R0.reuse.H0_H0 ;  /* 0x20000000ff607230 */ /* 0x100fe40000004100 */
[----:B------:R-:W-:Y:S01]  /*8400*/  HADD2.F32 R93, -RZ, R0.H1_H1 ;  /* 0x30000000ff5d7230 */ /* 0x000fe20000004100 */
[-C--:B------:R-:W-:Y:S01]  /*8410*/  F2FP.F16.E4M3.UNPACK_B R0, R146.reuse.H1 ;  /* 0x00000092ff00723e */ /* 0x080fe200030006ff */
[--C-:B------:R-:W-:Y:S02]  /*8420*/  HADD2.F32 R94, -RZ, R4.reuse.H0_H0 ;  /* 0x20000004ff5e7230 */ /* 0x100fe40000004100 */
[----:B------:R-:W-:Y:S01]  /*8430*/  HADD2.F32 R91, -RZ, R4.H1_H1 ;  /* 0x30000004ff5b7230 */ /* 0x000fe20000004100 */
[----:B------:R-:W-:Y:S01]  /*8440*/  F2FP.F16.E4M3.UNPACK_B R4, R147 ;  /* 0x00000093ff04723e */ /* 0x000fe200020006ff */
[--C-:B------:R-:W-:Y:S02]  /*8450*/  HADD2.F32 R92, -RZ, R3.reuse.H0_H0 ;  /* 0x20000003ff5c7230 */ /* 0x100fe40000004100 */
[----:B------:R-:W-:Y:S01]  /*8460*/  HADD2.F32 R89, -RZ, R3.H1_H1 ;  /* 0x30000003ff597230 */ /* 0x000fe20000004100 */
[----:B------:R-:W-:Y:S01]  /*8470*/  F2FP.F16.E4M3.UNPACK_B R3, R146 ;  /* 0x00000092ff03723e */ /* 0x000fe200020006ff */
[--C-:B------:R-:W-:Y:S02]  /*8480*/  HADD2.F32 R100, -RZ, R0.reuse.H0_H0 ;  /* 0x20000000ff647230 */ /* 0x100fe40000004100 */
[----:B------:R-:W-:Y:S01]  /*8490*/  HADD2.F32 R97, -RZ, R0.H1_H1 ;  /* 0x30000000ff617230 */ /* 0x000fe20000004100 */
[-C--:B------:R-:W-:Y:S01]  /*84a0*/  F2FP.F16.E4M3.UNPACK_B R0, R148.reuse ;  /* 0x00000094ff00723e */ /* 0x080fe200020006ff */
[--C-:B------:R-:W-:Y:S02]  /*84b0*/  HADD2.F32 R102, -RZ, R4.reuse.H0_H0 ;  /* 0x20000004ff667230 */ /* 0x100fe40000004100 */
[----:B------:R-:W-:Y:S01]  /*84c0*/  HADD2.F32 R99, -RZ, R4.H1_H1 ;  /* 0x30000004ff637230 */ /* 0x000fe20000004100 */
[----:B------:R-:W-:Y:S01]  /*84d0*/  F2FP.F16.E4M3.UNPACK_B R4, R149 ;  /* 0x00000095ff04723e */ /* 0x000fe200020006ff */
[--C-:B------:R-:W-:Y:S02]  /*84e0*/  HADD2.F32 R98, -RZ, R3.reuse.H0_H0 ;  /* 0x20000003ff627230 */ /* 0x100fe40000004100 */
[----:B------:R-:W-:Y:S01]  /*84f0*/  HADD2.F32 R95, -RZ, R3.H1_H1 ;  /* 0x30000003ff5f7230 */ /* 0x000fe20000004100 */
[----:B------:R-:W-:Y:S01]  /*8500*/  F2FP.F16.E4M3.UNPACK_B R3, R147.H1 ;  /* 0x00000093ff03723e */ /* 0x000fe200030006ff */
[--C-:B------:R-:W-:Y:S02]  /*8510*/  HADD2.F32 R106, -RZ, R0.reuse.H0_H0 ;  /* 0x20000000ff6a7230 */ /* 0x100fe40000004100 */
[----:B------:R-:W-:Y:S01]  /*8520*/  HADD2.F32 R103, -RZ, R0.H1_H1 ;  /* 0x30000000ff677230 */ /* 0x000fe20000004100 */
[----:B------:R-:W-:Y:S01]  /*8530*/  F2FP.F16.E4M3.UNPACK_B R0, R148.H1 ;  /* 0x00000094ff00723e */ /* 0x000fe200030006ff */
[--C-:B------:R-:W-:Y:S02]  /*8540*/  HADD2.F32 R110, -RZ, R4.reuse.H0_H0 ;  /* 0x20000004ff6e7230 */ /* 0x100fe40000004100 */
[----:B------:R-:W-:Y:S02]  /*8550*/  HADD2.F32 R107, -RZ, R4.H1_H1 ;  /* 0x30000004ff6b7230 */ /* 0x000fe40000004100 */
[--C-:B------:R-:W-:Y:S01]  /*8560*/  HADD2.F32 R104, -RZ, R3.reuse.H0_H0 ;  /* 0x20000003ff687230 */ /* 0x100fe20000004100 */
[----:B------:R-:W1:Y:S01]  /*8570*/  LDTM.x64 R4, tmem[UR4+0x40] ;  /* 0x00004004000479ee */ /* 0x000e620008340000 */
[----:B------:R-:W-:Y:S01]  /*8580*/  HADD2.F32 R101, -RZ, R3.H1_H1 ;  /* 0x30000003ff657230 */ /* 0x000fe20000004100 */
[----:B------:R-:W-:Y:S01]  /*8590*/  F2FP.F16.E4M3.UNPACK_B R3, R149.H1 ;  /* 0x00000095ff03723e */ /* 0x000fe200030006ff */
        /* <DEDUP_REMOVED lines=14> */
[----:B------:R-:W-:Y:S01]  /*8680*/  F2FP.F16.E4M3.UNPACK_B R0, R152.H1 ;  /* 0x00000098ff00723e */ /* 0x000fe200030006ff */
[--C-:B------:R-:W-:Y:S02]  /*8690*/  HADD2.F32 R122, -RZ, R3.reuse.H0_H0 ;  /* 0x20000003ff7a7230 */ /* 0x100fe40000004100 */
[C---:B-1----:R-:W-:Y:S01]  /*86a0*/  FMUL R7, R70.reuse, R7 ;  /* 0x0000000746077220 */ /* 0x042fe20000400000 */
        /* <DEDUP_REMOVED lines=10> */
[C---:B------:R-:W-:Y:S01]  /*8750*/  FMUL R0, R70.reuse, R4 ;  /* 0x0000000446007220 */ /* 0x040fe20000400000 */
[--C-:B------:R-:W-:Y:S01]  /*8760*/  HADD2.F32 R130, -RZ, R127.reuse.H0_H0 ;  /* 0x2000007fff827230 */ /* 0x100fe20000004100 */
[----:B------:R-:W-:Y:S01]  /*8770*/  F2FP.F16.E4M3.UNPACK_B R4, R155 ;  /* 0x0000009bff04723e */ /* 0x000fe200020006ff */
[----:B------:R-:W-:Y:S02]  /*8780*/  HADD2.F32 R127, -RZ, R127.H1_H1 ;  /* 0x3000007fff7f7230 */ /* 0x000fe40000004100 */
[C---:B------:R-:W-:Y:S01]  /*8790*/  FFMA R0, R73.reuse, R2, R0 ;  /* 0x0000000249007223 */ /* 0x040fe20000000000 */
[C---:B------:R-:W-:Y:S01]  /*87a0*/  FMUL R2, R70.reuse, R5 ;  /* 0x0000000546027220 */ /* 0x040fe20000400000 */
[--C-:B------:R-:W-:Y:S01]  /*87b0*/  HADD2.F32 R132, -RZ, R3.reuse.H0_H0 ;  /* 0x20000003ff847230 */ /* 0x100fe20000004100 */
[----:B------:R-:W-:Y:S01]  /*87c0*/  F2FP.F16.E4M3.UNPACK_B R5, R155.H1 ;  /* 0x0000009bff05723e */ /* 0x000fe200030006ff */
[----:B------:R-:W-:Y:S02]  /*87d0*/  HADD2.F32 R129, -RZ, R3.H1_H1 ;  /* 0x30000003ff817230 */ /* 0x000fe40000004100 */
[C---:B------:R-:W-:Y:S01]  /*87e0*/  FFMA R2, R73.reuse, R72, R2 ;  /* 0x0000004849027223 */ /* 0x040fe20000000002 */
[--C-:B------:R-:W-:Y:S02]  /*87f0*/  HADD2.F32 R72, -RZ, R4.reuse.H0_H0 ;  /* 0x20000004ff487230 */ /* 0x100fe40000004100 */
[C---:B------:R-:W-:Y:S01]  /*8800*/  FMUL R3, R70.reuse, R6 ;  /* 0x0000000646037220 */ /* 0x040fe20000400000 */
[----:B------:R-:W-:Y:S02]  /*8810*/  HADD2.F32 R131, -RZ, R4.H1_H1 ;  /* 0x30000004ff837230 */ /* 0x000fe40000004100 */
[C---:B------:R-:W-:Y:S01]  /*8820*/  FMUL R4, R70.reuse, R9 ;  /* 0x0000000946047220 */ /* 0x040fe20000400000 */
[--C-:B------:R-:W-:Y:S02]  /*8830*/  HADD2.F32 R133, -RZ, R5.reuse.H1_H1 ;  /* 0x30000005ff857230 */ /* 0x100fe40000004100 */
[C---:B------:R-:W-:Y:S01]  /*8840*/  FFMA R3, R73.reuse, R74, R3 ;  /* 0x0000004a49037223 */ /* 0x040fe20000000003 */
[----:B------:R-:W-:Y:S01]  /*8850*/  FFMA R7, R73, R76, R7 ;  /* 0x0000004c49077223 */ /* 0x000fe20000000007 */
[----:B------:R-:W-:Y:S02]  /*8860*/  HADD2.F32 R74, -RZ, R5.H0_H0 ;  /* 0x20000005ff4a7230 */ /* 0x000fe40000004100 */
[C---:B------:R-:W-:Y:S01]  /*8870*/  FMUL R5, R70.reuse, R10 ;  /* 0x0000000a46057220 */ /* 0x040fe20000400000 */
[C---:B------:R-:W-:Y:S01]  /*8880*/  FMUL R6, R70.reuse, R11 ;  /* 0x0000000b46067220 */ /* 0x040fe20000400000 */
[C---:B------:R-:W-:Y:S01]  /*8890*/  FMUL R11, R70.reuse, R16 ;  /* 0x00000010460b7220 */ /* 0x040fe20000400000 */
[----:B------:R-:W-:Y:S01]  /*88a0*/  F2FP.SATFINITE.E4M3.F32.PACK_AB_MERGE_C R135, R7, R3, RZ ;  /* 0x000000030787723e */ /* 0x000fe200048070ff */
[C---:B------:R-:W-:Y:S01]  /*88b0*/  FMUL R3, R70.reuse, R8 ;  /* 0x0000000846037220 */ /* 0x040fe20000400000 */
[C---:B------:R-:W-:Y:S01]  /*88c0*/  FMUL R7, R70.reuse, R12 ;  /* 0x0000000c46077220 */ /* 0x040fe20000400000 */
[C---:B------:R-:W-:Y:S01]  /*88d0*/  FMUL R8, R70.reuse, R13 ;  /* 0x0000000d46087220 */ /* 0x040fe20000400000 */
[C---:B------:R-:W-:Y:S01]  /*88e0*/  FMUL R12, R70.reuse, R17 ;  /* 0x00000011460c7220 */ /* 0x040fe20000400000 */
[C---:B------:R-:W-:Y:S01]  /*88f0*/  FFMA R3, R73.reuse, R78, R3 ;  /* 0x0000004e49037223 */ /* 0x040fe20000000003 */
[C---:B------:R-:W-:Y:S01]  /*8900*/  FFMA R4, R73.reuse, R75, R4 ;  /* 0x0000004b49047223 */ /* 0x040fe20000000004 */
[C---:B------:R-:W-:Y:S01]  /*8910*/  FFMA R5, R73.reuse, R80, R5 ;  /* 0x0000005049057223 */ /* 0x040fe20000000005 */
[C---:B------:R-:W-:Y:S01]  /*8920*/  FFMA R6, R73.reuse, R77, R6 ;  /* 0x0000004d49067223 */ /* 0x040fe20000000006 */
[C---:B------:R-:W-:Y:S01]  /*8930*/  FFMA R7, R73.reuse, R82, R7 ;  /* 0x0000005249077223 */ /* 0x040fe20000000007 */
[C---:B------:R-:W-:Y:S01]  /*8940*/  FFMA R8, R73.reuse, R79, R8 ;  /* 0x0000004f49087223 */ /* 0x040fe20000000008 */
[C---:B------:R-:W-:Y:S01]  /*8950*/  FMUL R16, R70.reuse, R21 ;  /* 0x0000001546107220 */ /* 0x040fe20000400000 */
[----:B------:R-:W-:Y:S01]  /*8960*/  FMUL R9, R70, R14 ;  /* 0x0000000e46097220 */ /* 0x000fe20000400000 */
[----:B------:R-:W-:Y:S01]  /*8970*/  F2FP.SATFINITE.E4M3.F32.PACK_AB_MERGE_C R5, R6, R5, RZ ;  /* 0x000000050605723e */ /* 0x000fe200048070ff */
[C---:B------:R-:W-:Y:S01]  /*8980*/  FMUL R10, R70.reuse, R15 ;  /* 0x0000000f460a7220 */ /* 0x040fe20000400000 */
[C---:B------:R-:W-:Y:S01]  /*8990*/  FMUL R15, R70.reuse, R20 ;  /* 0x00000014460f7220 */ /* 0x040fe20000400000 */
[C---:B------:R-:W-:Y:S01]  /*89a0*/  FFMA R9, R73.reuse, R84, R9 ;  /* 0x0000005449097223 */ /* 0x040fe20000000009 */
[C---:B------:R-:W-:Y:S01]  /*89b0*/  FMUL R20, R70.reuse, R25 ;  /* 0x0000001946147220 */ /* 0x040fe20000400000 */
[C---:B------:R-:W-:Y:S01]  /*89c0*/  FFMA R10, R73.reuse, R81, R10 ;  /* 0x00000051490a7223 */ /* 0x040fe2000000000a */
[C---:B------:R-:W-:Y:S01]  /*89d0*/  FFMA R11, R73.reuse, R86, R11 ;  /* 0x00000056490b7223 */ /* 0x040fe2000000000b */
[C---:B------:R-:W-:Y:S01]  /*89e0*/  FFMA R12, R73.reuse, R83, R12 ;  /* 0x00000053490c7223 */ /* 0x040fe2000000000c */
[C---:B------:R-:W-:Y:S01]  /*89f0*/  FMUL R13, R70.reuse, R18 ;  /* 0x00000012460d7220 */ /* 0x040fe20000400000 */
[----:B------:R-:W-:Y:S01]  /*8a00*/  FMUL R14, R70, R19 ;  /* 0x00000013460e7220 */ /* 0x000fe20000400000 */
[----:B------:R-:W-:Y:S01]  /*8a10*/  F2FP.SATFINITE.E4M3.F32.PACK_AB_MERGE_C R9, R10, R9, RZ ;  /* 0x000000090a09723e */ /* 0x000fe200048070ff */
[C---:B------:R-:W-:Y:S01]  /*8a20*/  FMUL R19, R70.reuse, R24 ;  /* 0x0000001846137220 */ /* 0x040fe20000400000 */
        /* <DEDUP_REMOVED lines=17> */
[----:B------:R-:W-:Y:S01]  /*8b40*/  FMUL R27, R70, R32 ;  /* 0x00000020461b7220 */ /* 0x000fe20000400000 */
[C---:B------:R-:W-:Y:S01]  /*8b50*/  FFMA R21, R73.reuse, R96, R21 ;  /* 0x0000006049157223 */ /* 0x040fe20000000015 */
[C---:B------:R-:W-:Y:S01]  /*8b60*/  FFMA R22, R73.reuse, R93, R22 ;  /* 0x0000005d49167223 */ /* 0x040fe20000000016 */
[----:B------:R-:W-:Y:S01]  /*8b70*/  F2FP.SATFINITE.E4M3.F32.PACK_AB_MERGE_C R16, R16, R15, R17 ;  /* 0x0000000f1010723e */ /* 0x000fe20004807011 */
[C---:B------:R-:W-:Y:S01]  /*8b80*/  FFMA R23, R73.reuse, R98, R23 ;  /* 0x0000006249177223 */ /* 0x040fe20000000017 */
[C---:B------:R-:W-:Y:S01]  /*8b90*/  FFMA R24, R73.reuse, R95, R24 ;  /* 0x0000005f49187223 */ /* 0x040fe20000000018 */
[----:B------:R-:W-:Y:S01]  /*8ba0*/  FMUL R32, R70, R37 ;  /* 0x0000002546207220 */ /* 0x000fe20000400000 */
[----:B------:R-:W-:Y:S01]  /*8bb0*/  F2FP.SATFINITE.E4M3.F32.PACK_AB_MERGE_C R21, R22, R21, RZ ;  /* 0x000000151615723e */ /* 0x000fe200048070ff */
[C---:B------:R-:W-:Y:S01]  /*8bc0*/  FMUL R25, R70.reuse, R30 ;  /* 0x0000001e46197220 */ /* 0x040fe20000400000 */
[C---:B------:R-:W-:Y:S01]  /*8bd0*/  FMUL R26, R70.reuse, R31 ;  /* 0x0000001f461a7220 */ /* 0x040fe20000400000 */
[----:B------:R-:W-:Y:S01]  /*8be0*/  FMUL R31, R70, R36 ;  /* 0x00000024461f7220 */ /* 0x000fe20000400000 */
[----:B------:R-:W-:Y:S01]  /*8bf0*/  F2FP.SATFINITE.E4M3.F32.PACK_AB_MERGE_C R17, R20, R19, R21 ;  /* 0x000000131411723e */ /* 0x000fe20004807015 */
        /* <DEDUP_REMOVED lines=8> */
[----:B------:R-:W-:Y:S01]  /*8c80*/  FMUL R35, R70, R40 ;  /* 0x0000002846237220 */ /* 0x000fe20000400000 */
[C---:B------:R-:W-:Y:S01]  /*8c90*/  FFMA R29, R73.reuse, R104, R29 ;  /* 0x00000068491d7223 */ /* 0x040fe2000000001d */
[----:B------:R-:W-:Y:S01]  /*8ca0*/  F2FP.SATFINITE.E4M3.F32.PACK_AB_MERGE_C R18, R24, R23, R18 ;  /* 0x000000171812723e */ /* 0x000fe20004807012 */
        /* <DEDUP_REMOVED lines=22> */
[C---:B------:R-:W-:Y:S01]  /*8e10*/  FMUL R41, R70.reuse, R46 ;  /* 0x0000002e46297220 */ /* 0x040fe20000400000 */
[C---:B------:R-:W-:Y:S01]  /*8e20*/  FMUL R42, R70.reuse, R47 ;  /* 0x0000002f462a7220 */ /* 0x040fe20000400000 */
        /* <DEDUP_REMOVED lines=8> */
[C---:B------:R-:W-:Y:S01]  /*8eb0*/  FMUL R47, R70.reuse, R52 ;  /* 0x00000034462f7220 */ /* 0x040fe20000400000 */
        /* <DEDUP_REMOVED lines=10> */
[C---:B------:R-:W-:Y:S01]  /*8f60*/  FFMA R45, R73.reuse, R120, R45 ;  /* 0x00000078492d7223 */ /* 0x040fe2000000002d */
[C---:B------:R-:W-:Y:S01]  /*8f70*/  FMUL R59, R70.reuse, R64 ;  /* 0x00000040463b7220 */ /* 0x040fe20000400000 */
[C---:B------:R-:W-:Y:S01]  /*8f80*/  FMUL R60, R70.reuse, R65 ;  /* 0x00000041463c7220 */ /* 0x040fe20000400000 */
[C---:B------:R-:W-:Y:S01]  /*8f90*/  FMUL R61, R70.reuse, R66 ;  /* 0x00000042463d7220 */ /* 0x040fe20000400000 */
[----:B------:R-:W-:Y:S01]  /*8fa0*/  FMUL R62, R70, R67 ;  /* 0x00000043463e7220 */ /* 0x000fe20000400000 */
[C---:B------:R-:W-:Y:S01]  /*8fb0*/  FFMA R46, R73.reuse, R117, R46 ;  /* 0x00000075492e7223 */ /* 0x040fe2000000002e */
[----:B------:R-:W-:Y:S01]  /*8fc0*/  F2FP.SATFINITE.E4M3.F32.PACK_AB_MERGE_C R64, R2, R0, R135 ;  /* 0x000000000240723e */ /* 0x000fe20004807087 */
[C---:B------:R-:W-:Y:S01]  /*8fd0*/  FFMA R47, R73.reuse, R122, R47 ;  /* 0x0000007a492f7223 */ /* 0x040fe2000000002f */
[----:B------:R-:W-:Y:S01]  /*8fe0*/  F2FP.SATFINITE.E4M3.F32.PACK_AB_MERGE_C R65, R4, R3, R5 ;  /* 0x000000030441723e */ /* 0x000fe20004807005 */
[C---:B------:R-:W-:Y:S01]  /*8ff0*/  FFMA R48, R73.reuse, R119, R48 ;  /* 0x0000007749307223 */ /* 0x040fe20000000030 */
[----:B------:R-:W-:Y:S01]  /*9000*/  F2FP.SATFINITE.E4M3.F32.PACK_AB_MERGE_C R66, R8, R7, R9 ;  /* 0x000000070842723e */ /* 0x000fe20004807009 */
[C---:B------:R-:W-:Y:S01]  /*9010*/  FFMA R49, R73.reuse, R124, R49 ;  /* 0x0000007c49317223 */ /* 0x040fe20000000031 */
[----:B------:R-:W-:Y:S01]  /*9020*/  F2FP.SATFINITE.E4M3.F32.PACK_AB_MERGE_C R67, R12, R11, R13 ;  /* 0x0000000b0c43723e */ /* 0x000fe2000480700d */
[----:B------:R-:W-:Y:S01]  /*9030*/  FMUL R53, R70, R58 ;  /* 0x0000003a46357220 */ /* 0x000fe20000400000 */
[C---:B------:R-:W-:Y:S01]  /*9040*/  FFMA R50, R73.reuse, R121, R50 ;  /* 0x0000007949327223 */ /* 0x040fe20000000032 */
[C---:B------:R-:W-:Y:S01]  /*9050*/  FFMA R51, R73.reuse, R126, R51 ;  /* 0x0000007e49337223 */ /* 0x040fe20000000033 */
[C---:B------:R-:W-:Y:S01]  /*9060*/  FFMA R52, R73.reuse, R123, R52 ;  /* 0x0000007b49347223 */ /* 0x040fe20000000034 */
[----:B------:R1:W-:Y:S01]  /*9070*/  STS.128 [R137+UR44+0xa200], R64 ;  /* 0x00a2004089007988 */ /* 0x0003e20008000c2c */
[C---:B------:R-:W-:Y:S01]  /*9080*/  FFMA R53, R73.reuse, R128, R53 ;  /* 0x0000008049357223 */ /* 0x040fe20000000035 */
[----:B------:R-:W-:Y:S01]  /*9090*/  F2FP.SATFINITE.E4M3.F32.PACK_AB_MERGE_C R37, R38, R37, RZ ;  /* 0x000000252625723e */ /* 0x000fe200048070ff */
[C---:B------:R-:W-:Y:S01]  /*90a0*/  FFMA R54, R73.reuse, R125, R54 ;  /* 0x0000007d49367223 */ /* 0x040fe20000000036 */
[----:B------:R-:W-:Y:S01]  /*90b0*/  FMUL R58, R70, R63 ;  /* 0x0000003f463a7220 */ /* 0x000fe20000400000 */
[C---:B------:R-:W-:Y:S01]  /*90c0*/  FFMA R55, R73.reuse, R130, R55 ;  /* 0x0000008249377223 */ /* 0x040fe20000000037 */
[C---:B------:R-:W-:Y:S01]  /*90d0*/  FFMA R56, R73.reuse, R127, R56 ;  /* 0x0000007f49387223 */ /* 0x040fe20000000038 */
[C---:B------:R-:W-:Y:S01]  /*90e0*/  FFMA R57, R73.reuse, R132, R57 ;  /* 0x0000008449397223 */ /* 0x040fe20000000039 */
[----:B------:R1:W-:Y:S01]  /*90f0*/  STS.128 [R179+0xa010], R16 ;  /* 0x00a01010b3007388 */ /* 0x0003e20000000c00 */
[----:B------:R-:W-:Y:S01]  /*9100*/  F2FP.SATFINITE.E4M3.F32.PACK_AB_MERGE_C R33, R36, R35, R37 ;  /* 0x000000232421723e */ /* 0x000fe20004807025 */
[C---:B------:R-:W-:Y:S01]  /*9110*/  FFMA R58, R73.reuse, R129, R58 ;  /* 0x00000081493a7223 */ /* 0x040fe2000000003a */
[----:B------:R-:W-:Y:S01]  /*9120*/  F2FP.SATFINITE.E4M3.F32.PACK_AB_MERGE_C R34, R42, R41, RZ ;  /* 0x000000292a22723e */ /* 0x000fe200048070ff */
[C---:B------:R-:W-:Y:S01]  /*9130*/  FFMA R59, R73.reuse, R72, R59 ;  /* 0x00000048493b7223 */ /* 0x040fe2000000003b */
[----:B------:R-:W-:Y:S01]  /*9140*/  F2FP.SATFINITE.E4M3.F32.PACK_AB_MERGE_C R35, R46, R45, RZ ;  /* 0x0000002d2e23723e */ /* 0x000fe200048070ff */
        /* <DEDUP_REMOVED lines=25> */
[----:B------:R-:W-:Y:S02]  /*92e0*/  UIADD3 UR4, UP0, UPT, UR62, 0x680, URZ ;  /* 0x000006803e047890 */ /* 0x000fe4000ff1e0ff */
[----:B------:R-:W-:Y:S02]  /*92f0*/  UIADD3 UR9, UPT, UPT, UR49, 0x40, URZ ;  /* 0x0000004031097890 */ /* 0x000fe4000fffe0ff */
[----:B------:R-:W-:Y:S02]  /*9300*/  UIADD3 UR8, UPT, UPT, UR44, 0xa200, URZ ;  /* 0x0000a2002c087890 */ /* 0x000fe4000fffe0ff */
[----:B------:R-:W-:Y:S01]  /*9310*/  UIADD3.X UR5, UPT, UPT, URZ, UR63, URZ, UP0, !UPT ;  /* 0x0000003fff057290 */ /* 0x000fe200087fe4ff */
[----:B------:R-:W-:Y:S01]  /*9320*/  UMOV UR10, UR50 ;  /* 0x00000032000a7c82 */ /* 0x000fe20008000000 */
[----:B------:R-:W-:Y:S07]  /*9330*/  UMOV UR11, UR36 ;  /* 0x00000024000b7c82 */ /* 0x000fee0008000000 */
[----:B------:R2:W-:Y:S01]  /*9340*/  UTMASTG.3D [UR8], [UR4] ;  /* 0x00000008040073b5 */ /* 0x0005e20008010000 */
[----:B------:R0:W-:Y:S01]  /*9350*/  UTMACMDFLUSH ;  /* 0x00000000000079b7 */ /* 0x0001e20000000000 */
[----:B--2---:R-:W-:Y:S04]  /*9360*/  DEPBAR.LE SB0, 0x1 ;  /* 0x000080400000791a */ /* 0x004fe80000000000 */
.L_x_126:
[----:B------:R-:W-:Y:S05]  /*9370*/  BSYNC.RECONVERGENT B0 ;  /* 0x0000000000007941 */ /* 0x000fea0003800200 */
.L_x_125:
        /* <DEDUP_REMOVED lines=16> */
.L_x_130:
[----:B------:R-:W-:Y:S05]  /*9480*/  BSYNC B0 ;  /* 0x0000000000007941 */ /* 0x000fea0003800000 */
.L_x_129:
        /* <DEDUP_REMOVED lines=20> */
.L_x_128:
[----:B------:R-:W-:Y:S05]  /*95d0*/  BSYNC B1 ;  /* 0x0000000000017941 */ /* 0x000fea0003800000 */
.L_x_127:
        /* <DEDUP_REMOVED lines=22> */
.L_x_133:
[----:B------:R-:W-:Y:S05]  /*9740*/  BSYNC.RECONVERGENT B6 ;  /* 0x0000000000067941 */ /* 0x000fea0003800200 */
.L_x_132:
        /* <DEDUP_REMOVED lines=276> */
[----:B------:R-:W-:Y:S02]  /*a890*/  UIADD3 UR4, UPT, UPT, UR44, 0x8200, URZ ;  /* 0x000082002c047890 */ /* 0x000fe4000fffe0ff */
[----:B------:R-:W-:Y:S01]  /*a8a0*/  UIADD3 UR9, UPT, UPT, UR49, 0x80, URZ ;  /* 0x0000008031097890 */ /* 0x000fe2000fffe0ff */
[----:B------:R-:W-:Y:S01]  /*a8b0*/  UMOV UR10, UR50 ;  /* 0x00000032000a7c82 */ /* 0x000fe20008000000 */
[----:B------:R-:W-:Y:S02]  /*a8c0*/  UMOV UR11, UR36 ;  /* 0x00000024000b7c82 */ /* 0x000fe40008000000 */
        /* <DEDUP_REMOVED lines=8> */
.L_x_135:
[----:B------:R-:W-:Y:S05]  /*a950*/  BSYNC.RECONVERGENT B0 ;  /* 0x0000000000007941 */ /* 0x000fea0003800200 */
.L_x_134:
        /* <DEDUP_REMOVED lines=16> */
.L_x_139:
[----:B------:R-:W-:Y:S05]  /*aa60*/  BSYNC B0 ;  /* 0x0000000000007941 */ /* 0x000fea0003800000 */
.L_x_138:
        /* <DEDUP_REMOVED lines=20> */
.L_x_137:
[----:B------:R-:W-:Y:S05]  /*abb0*/  BSYNC B1 ;  /* 0x0000000000017941 */ /* 0x000fea0003800000 */
.L_x_136:
[----:B------:R-:W-:Y:S05]  /*abc0*/  VIADD R0, R71, 0xc0 ;  /* 0x000000c047007836 */ /* 0x000fea0000000000 */
        /* <DEDUP_REMOVED lines=20> */
.L_x_141:
[----:B------:R-:W-:Y:S01]  /*ad10*/  ISETP.NE.AND P0, PT, R178, RZ, PT ;  /* 0x000000ffb200720c */ /* 0x000fe20003f05270 */
[----:B------:R-:W-:Y:S05]  /*ad20*/  WARPSYNC.ALL ;  /* 0x0000000000007948 */ /* 0x000fea0003800000 */
[----:B------:R-:W-:Y:S01]  /*ad30*/  R2UR UR4, R71 ;  /* 0x00000000470472ca */ /* 0x000fe200000e0000 */
[----:B------:R-:W-:Y:S01]  /*ad40*/  BSSY.RECONVERGENT B0, `(.L_x_142) ;  /* 0x000011c000007945 */ /* 0x000fe20003800200 */
[----:B------:R-:W-:Y:S02]  /*ad50*/  F2FP.F16.E4M3.UNPACK_B R11, R141 ;  /* 0x0000008dff0b723e */ /* 0x000fe400020006ff */
[----:B------:R-:W-:Y:S02]  /*ad60*/  F2FP.F16.E4M3.UNPACK_B R10, R142 ;  /* 0x0000008eff0a723e */ /* 0x000fe400020006ff */
[----:B------:R-:W-:Y:S01]  /*ad70*/  F2FP.F16.E4M3.UNPACK_B R9, R143 ;  /* 0x0000008fff09723e */ /* 0x000fe200020006ff */
[--C-:B------:R-:W-:Y:S01]  /*ad80*/  HADD2.F32 R74, -RZ, R11.reuse.H0_H0 ;  /* 0x2000000bff4a7230 */ /* 0x100fe20000004100 */
[----:B------:R-:W-:Y:S01]  /*ad90*/  F2FP.F16.E4M3.UNPACK_B R8, R144 ;  /* 0x00000090ff08723e */ /* 0x000fe200020006ff */
[----:B------:R-:W-:Y:S01]  /*ada0*/  HADD2.F32 R76, -RZ, R11.H1_H1 ;  /* 0x3000000bff4c7230 */ /* 0x000fe20000004100 */
[----:B------:R-:W-:Y:S01]  /*adb0*/  F2FP.F16.E4M3.UNPACK_B R7, R145 ;  /* 0x00000091ff07723e */ /* 0x000fe200020006ff */
[--C-:B------:R-:W-:Y:S01]  /*adc0*/  HADD2.F32 R77, -RZ, R10.reuse.H0_H0 ;  /* 0x2000000aff4d7230 */ /* 0x100fe20000004100 */
[----:B------:R-:W-:Y:S01]  /*add0*/  F2FP.F16.E4M3.UNPACK_B R6, R146 ;  /* 0x00000092ff06723e */ /* 0x000fe200020006ff */
[----:B------:R-:W-:Y:S01]  /*ade0*/  HADD2.F32 R80, -RZ, R10.H1_H1 ;  /* 0x3000000aff507230 */ /* 0x000fe20000004100 */
[----:B------:R-:W-:Y:S01]  /*adf0*/  F2FP.F16.E4M3.UNPACK_B R5, R147 ;  /* 0x00000093ff05723e */ /* 0x000fe200020006ff */
[--C-:B------:R-:W-:Y:S01]  /*ae00*/  HADD2.F32 R81, -RZ, R9.reuse.H0_H0 ;  /* 0x20000009ff517230 */ /* 0x100fe20000004100 */
[----:B-1----:R-:W-:Y:S01]  /*ae10*/  F2FP.F16.E4M3.UNPACK_B R4, R148 ;  /* 0x00000094ff04723e */ /* 0x002fe200020006ff */
[----:B------:R-:W-:Y:S01]  /*ae20*/  HADD2.F32 R83, -RZ, R9.H1_H1 ;  /* 0x30000009ff537230 */ /* 0x000fe20000004100 */
[-C--:B------:R-:W-:Y:S01]  /*ae30*/  F2FP.F16.E4M3.UNPACK_B R2, R140.reuse ;  /* 0x0000008cff02723e */ /* 0x080fe200020006ff */
[--C-:B------:R-:W-:Y:S01]  /*ae40*/  HADD2.F32 R86, -RZ, R8.reuse.H0_H0 ;  /* 0x20000008ff567230 */ /* 0x100fe20000004100 */
[----:B------:R-:W-:Y:S01]  /*ae50*/  F2FP.F16.E4M3.UNPACK_B R140, R140.H1 ;  /* 0x0000008cff8c723e */ /* 0x000fe200030006ff */
[----:B------:R-:W-:Y:S01]  /*ae60*/  HADD2.F32 R87, -RZ, R8.H1_H1 ;  /* 0x30000008ff577230 */ /* 0x000fe20000004100 */
[----:B------:R-:W-:Y:S01]  /*ae70*/  F2FP.F16.E4M3.UNPACK_B R141, R141.H1 ;  /* 0x0000008dff8d723e */ /* 0x000fe200030006ff */
[--C-:B------:R-:W-:Y:S01]  /*ae80*/  HADD2.F32 R90, -RZ, R7.reuse.H0_H0 ;  /* 0x20000007ff5a7230 */ /* 0x100fe20000004100 */
[----:B------:R-:W-:Y:S01]  /*ae90*/  F2FP.F16.E4M3.UNPACK_B R142, R142.H1 ;  /* 0x0000008eff8e723e */ /* 0x000fe200030006ff */
[----:B------:R-:W-:Y:S01]  /*aea0*/  HADD2.F32 R91, -RZ, R7.H1_H1 ;  /* 0x30000007ff5b7230 */ /* 0x000fe20000004100 */
[----:B------:R-:W-:Y:S01]  /*aeb0*/  F2FP.F16.E4M3.UNPACK_B R143, R143.H1 ;  /* 0x0000008fff8f723e */ /* 0x000fe200030006ff */
[--C-:B------:R-:W-:Y:S01]  /*aec0*/  HADD2.F32 R94, -RZ, R6.reuse.H0_H0 ;  /* 0x20000006ff5e7230 */ /* 0x100fe20000004100 */
[----:B------:R-:W-:Y:S01]  /*aed0*/  IADD3 R165, PT, PT, R165, 0xd0, RZ ;  /* 0x000000d0a5a57810 */ /* 0x000fe20007ffe0ff */
[----:B------:R-:W-:Y:S01]  /*aee0*/  HADD2.F32 R95, -RZ, R6.H1_H1 ;  /* 0x30000006ff5f7230 */ /* 0x000fe20000004100 */
[----:B------:R-:W-:Y:S01]  /*aef0*/  F2FP.F16.E4M3.UNPACK_B R107, R149 ;  /* 0x00000095ff6b723e */ /* 0x000fe200020006ff */
[--C-:B------:R-:W-:Y:S01]  /*af00*/  HADD2.F32 R98, -RZ, R5.reuse.H0_H0 ;  /* 0x20000005ff627230 */ /* 0x100fe20000004100 */
[----:B------:R-:W-:Y:S01]  /*af10*/  LOP3.LUT R165, R165, 0xfefffff8, RZ, 0xc0, !PT ;  /* 0xfefffff8a5a57812 */ /* 0x000fe200078ec0ff */
[----:B------:R-:W-:Y:S01]  /*af20*/  HADD2.F32 R99, -RZ, R5.H1_H1 ;  /* 0x30000005ff637230 */ /* 0x000fe20000004100 */
[----:B------:R-:W-:Y:S01]  /*af30*/  F2FP.F16.E4M3.UNPACK_B R111, R150 ;  /* 0x00000096ff6f723e */ /* 0x000fe200020006ff */
[--C-:B------:R-:W-:Y:S01]  /*af40*/  HADD2.F32 R102, -RZ, R4.reuse.H0_H0 ;  /* 0x20000004ff667230 */ /* 0x100fe20000004100 */
[----:B------:R-:W-:Y:S01]  /*af50*/  F2FP.F16.E4M3.UNPACK_B R115, R151 ;  /* 0x00000097ff73723e */ /* 0x000fe200020006ff */
[----:B------:R-:W-:Y:S01]  /*af60*/  HADD2.F32 R103, -RZ, R4.H1_H1 ;  /* 0x30000004ff677230 */ /* 0x000fe20000004100 */
[----:B------:R-:W-:Y:S01]  /*af70*/  F2FP.F16.E4M3.UNPACK_B R119, R152 ;  /* 0x00000098ff77723e */ /* 0x000fe200020006ff */
[----:B------:R-:W1:Y:S01]  /*af80*/  LDTM.x64 R4, tmem[UR4+0xc0] ;  /* 0x0000c004000479ee */ /* 0x000e620008340000 */
[--C-:B------:R-:W-:Y:S01]  /*af90*/  HADD2.F32 R0, -RZ, R2.reuse.H0_H0 ;  /* 0x20000002ff007230 */ /* 0x100fe20000004100 */
[----:B------:R-:W-:Y:S01]  /*afa0*/  NOP ;  /* 0x0000000000007918 */ /* 0x000fe20000000000 */
[----:B-1----:R1:W-:Y:S01]  /*afb0*/  SYNCS.ARRIVE.TRANS64.RED.A1T0 RZ, [R165+URZ], RZ ;  /* 0x000000ffa5ff79a7 */ /* 0x0023e200081004ff */
[----:B------:R-:W-:Y:S01]  /*afc0*/  HADD2.F32 R2, -RZ, R2.H1_H1 ;  /* 0x30000002ff027230 */ /* 0x000fe20000004100 */
[----:B------:R-:W-:Y:S01]  /*afd0*/  F2FP.F16.E4M3.UNPACK_B R123, R153 ;  /* 0x00000099ff7b723e */ /* 0x000fe200020006ff */
[----:B------:R-:W-:Y:S01]  /*afe0*/  HADD2.F32 R78, -RZ, R141.H1_H1 ;  /* 0x3000008dff4e7230 */ /* 0x000fe20000004100 */
[----:B------:R-:W-:Y:S01]  /*aff0*/  F2FP.F16.E4M3.UNPACK_B R127, R154 ;  /* 0x0000009aff7f723e */ /* 0x000fe200020006ff */
[--C-:B------:R-:W-:Y:S01]  /*b000*/  HADD2.F32 R106, -RZ, R107.reuse.H0_H0 ;  /* 0x2000006bff6a7230 */ /* 0x100fe20000004100 */
[----:B------:R-:W-:Y:S01]  /*b010*/  F2FP.F16.E4M3.UNPACK_B R130, R155 ;  /* 0x0000009bff82723e */ /* 0x000fe200020006ff */
[----:B------:R-:W-:Y:S01]  /*b020*/  HADD2.F32 R107, -RZ, R107.H1_H1 ;  /* 0x3000006bff6b7230 */ /* 0x000fe20000004100 */
[----:B------:R-:W-:Y:S01]  /*b030*/  F2FP.F16.E4M3.UNPACK_B R144, R144.H1 ;  /* 0x00000090ff90723e */ /* 0x000fe200030006ff */
        /* <DEDUP_REMOVED lines=12> */
[C---:B------:R-:W-:Y:S01]  /*b100*/  FMUL R4, R70.reuse, R4 ;  /* 0x0000000446047220 */ /* 0x040fe20000400000 */
[C---:B------:R-:W-:Y:S01]  /*b110*/  FMUL R5, R70.reuse, R5 ;  /* 0x0000000546057220 */ /* 0x040fe20000400000 */
[--C-:B------:R-:W-:Y:S02]  /*b120*/  HADD2.F32 R3, -RZ, R140.reuse.H0_H0 ;  /* 0x2000008cff037230 */ /* 0x100fe40000004100 */
        /* <DEDUP_REMOVED lines=9> */
[----:B------:R-:W-:Y:S02]  /*b1c0*/  HADD2.F32 R122, -RZ, R123.H0_H0 ;  /* 0x2000007bff7a7230 */ /* 0x000fe40000004100 */
[C---:B------:R-:W-:Y:S01]  /*b1d0*/  FMUL R6, R70.reuse, R6 ;  /* 0x0000000646067220 */ /* 0x040fe20000400000 */
[----:B------:R-:W-:Y:S02]  /*b1e0*/  HADD2.F32 R72, -RZ, R140.H1_H1 ;  /* 0x3000008cff487230 */ /* 0x000fe40000004100 */
[C---:B------:R-:W-:Y:S01]  /*b1f0*/  FMUL R7, R70.reuse, R7 ;  /* 0x0000000746077220 */ /* 0x040fe20000400000 */
[----:B------:R-:W-:Y:S02]  /*b200*/  HADD2.F32 R75, -RZ, R141.H0_H0 ;  /* 0x2000008dff4b7230 */ /* 0x000fe40000004100 */
[C---:B------:R-:W-:Y:S01]  /*b210*/  FFMA R6, R73.reuse, R3, R6 ;  /* 0x0000000349067223 */ /* 0x040fe20000000006 */
[----:B------:R-:W-:Y:S02]  /*b220*/  HADD2.F32 R123, -RZ, R123.H1_H1 ;  /* 0x3000007bff7b7230 */ /* 0x000fe40000004100 */
[C---:B------:R-:W-:Y:S01]  /*b230*/  FFMA R7, R73.reuse, R72, R7 ;  /* 0x0000004849077223 */ /* 0x040fe20000000007 */
[C---:B------:R-:W-:Y:S01]  /*b240*/  FFMA R8, R73.reuse, R74, R8 ;  /* 0x0000004a49087223 */ /* 0x040fe20000000008 */
[----:B------:R-:W-:Y:S01]  /*b250*/  FFMA R9, R73, R76, R9 ;  /* 0x0000004c49097223 */ /* 0x000fe20000000009 */
[--C-:B------:R-:W-:Y:S02]  /*b260*/  HADD2.F32 R126, -RZ, R127.reuse.H0_H0 ;  /* 0x2000007fff7e7230 */ /* 0x100fe40000004100 */
[C---:B------:R-:W-:Y:S01]  /*b270*/  FMUL R10, R70.reuse, R10 ;  /* 0x0000000a460a7220 */ /* 0x040fe20000400000 */
[----:B------:R-:W-:Y:S01]  /*b280*/  F2FP.SATFINITE.E4M3.F32.PACK_AB_MERGE_C R76, R7, R6, RZ ;  /* 0x00000006074c723e */ /* 0x000fe200048070ff */
[C---:B------:R-:W-:Y:S01]  /*b290*/  FMUL R7, R70.reuse, R20 ;  /* 0x0000001446077220 */ /* 0x040fe20000400000 */
[----:B------:R-:W-:Y:S02]  /*b2a0*/  HADD2.F32 R127, -RZ, R127.H1_H1 ;  /* 0x3000007fff7f7230 */ /* 0x000fe40000004100 */
[C---:B------:R-:W-:Y:S01]  /*b2b0*/  FFMA R10, R73.reuse, R75, R10 ;  /* 0x0000004b490a7223 */ /* 0x040fe2000000000a */
[----:B------:R-:W-:Y:S02]  /*b2c0*/  HADD2.F32 R72, -RZ, R130.H0_H0 ;  /* 0x20000082ff487230 */ /* 0x000fe40000004100 */
[C---:B------:R-:W-:Y:S01]  /*b2d0*/  FMUL R11, R70.reuse, R11 ;  /* 0x0000000b460b7220 */ /* 0x040fe20000400000 */
[--C-:B------:R-:W-:Y:S02]  /*b2e0*/  HADD2.F32 R79, -RZ, R142.reuse.H0_H0 ;  /* 0x2000008eff4f7230 */ /* 0x100fe40000004100 */
[C---:B------:R-:W-:Y:S01]  /*b2f0*/  FMUL R14, R70.reuse, R14 ;  /* 0x0000000e460e7220 */ /* 0x040fe20000400000 */
[----:B------:R-:W-:Y:S02]  /*b300*/  HADD2.F32 R82, -RZ, R142.H1_H1 ;  /* 0x3000008eff527230 */ /* 0x000fe40000004100 */
[C---:B------:R-:W-:Y:S01]  /*b310*/  FFMA R11, R73.reuse, R78, R11 ;  /* 0x0000004e490b7223 */ /* 0x040fe2000000000b */
[C---:B------:R-:W-:Y:S01]  /*b320*/  FFMA R12, R73.reuse, R77, R12 ;  /* 0x0000004d490c7223 */ /* 0x040fe2000000000c */
[C---:B------:R-:W-:Y:S01]  /*b330*/  FFMA R13, R73.reuse, R80, R13 ;  /* 0x00000050490d7223 */ /* 0x040fe2000000000d */
[----:B------:R-:W-:Y:S01]  /*b340*/  FFMA R14, R73, R79, R14 ;  /* 0x0000004f490e7223 */ /* 0x000fe2000000000e */
[----:B------:R-:W-:Y:S01]  /*b350*/  HADD2.F32 R75, -RZ, R130.H1_H1 ;  /* 0x30000082ff4b7230 */ /* 0x000fe20000004100 */
[----:B------:R-:W-:Y:S01]  /*b360*/  F2FP.SATFINITE.E4M3.F32.PACK_AB_MERGE_C R78, R11, R10, RZ ;  /* 0x0000000a0b4e723e */ /* 0x000fe200048070ff */
[C---:B------:R-:W-:Y:S01]  /*b370*/  FMUL R10, R70.reuse, R21 ;  /* 0x00000015460a7220 */ /* 0x040fe20000400000 */
[C---:B------:R-:W-:Y:S01]  /*b380*/  FMUL R21, R70.reuse, R28 ;  /* 0x0000001c46157220 */ /* 0x040fe20000400000 */
        /* <DEDUP_REMOVED lines=8> */
[C---:B------:R-:W-:Y:S01]  /*b410*/  FMUL R18, R70.reuse, R25 ;  /* 0x0000001946127220 */ /* 0x040fe20000400000 */
[----:B------:R-:W-:Y:S01]  /*b420*/  F2FP.SATFINITE.E4M3.F32.PACK_AB_MERGE_C R14, R15, R14, RZ ;  /* 0x0000000e0f0e723e */ /* 0x000fe200048070ff */
        /* <DEDUP_REMOVED lines=8> */
[C---:B------:R-:W-:Y:S01]  /*b4b0*/  FFMA R11, R73.reuse, R88, R11 ;  /* 0x00000058490b7223 */ /* 0x040fe2000000000b */
[----:B------:R-:W-:Y:S01]  /*b4c0*/  FMUL R22, R70, R29 ;  /* 0x0000001d46167220 */ /* 0x000fe20000400000 */
        /* <DEDUP_REMOVED lines=13> */
[----:B------:R-:W-:Y:S01]  /*b5a0*/  FMUL R20, R70, R27 ;  /* 0x0000001b46147220 */ /* 0x000fe20000400000 */
[--C-:B------:R-:W-:Y:S01]  /*b5b0*/  HADD2.F32 R96, -RZ, R146.reuse.H0_H0 ;  /* 0x20000092ff607230 */ /* 0x100fe20000004100 */
[----:B------:R-:W-:Y:S01]  /*b5c0*/  F2FP.SATFINITE.E4M3.F32.PACK_AB_MERGE_C R16, R10, R7, R16 ;  /* 0x000000070a10723e */ /* 0x000fe20004807010 */
[----:B------:R-:W-:Y:S02]  /*b5d0*/  HADD2.F32 R97, -RZ, R146.H1_H1 ;  /* 0x30000092ff617230 */ /* 0x000fe40000004100 */
        /* <DEDUP_REMOVED lines=28> */
[----:B------:R-:W-:Y:S01]  /*b7a0*/  F2FP.F16.E4M3.UNPACK_B R151, R151.H1 ;  /* 0x00000097ff97723e */ /* 0x000fe200030006ff */
[----:B------:R-:W-:Y:S01]  /*b7b0*/  FMUL R38, R70, R45 ;  /* 0x0000002d46267220 */ /* 0x000fe20000400000 */
[----:B------:R-:W-:Y:S01]  /*b7c0*/  F2FP.SATFINITE.E4M3.F32.PACK_AB_MERGE_C R19, R28, R27, RZ ;  /* 0x0000001b1c13723e */ /* 0x000fe200048070ff */
[----:B------:R-:W-:Y:S01]  /*b7d0*/  FFMA R31, R73, R104, R31 ;  /* 0x00000068491f7223 */ /* 0x000fe2000000001f */
[C---:B------:R-:W-:Y:S01]  /*b7e0*/  FMUL R45, R70.reuse, R52 ;  /* 0x00000034462d7220 */ /* 0x040fe20000400000 */
[C---:B------:R-:W-:Y:S01]  /*b7f0*/  FMUL R52, R70.reuse, R59 ;  /* 0x0000003b46347220 */ /* 0x040fe20000400000 */
[----:B------:R-:W-:Y:S01]  /*b800*/  F2FP.F16.E4M3.UNPACK_B R152, R152.H1 ;  /* 0x00000098ff98723e */ /* 0x000fe200030006ff */
[C---:B------:R-:W-:Y:S01]  /*b810*/  FMUL R59, R70.reuse, R66 ;  /* 0x00000042463b7220 */ /* 0x040fe20000400000 */
[----:B------:R-:W-:Y:S01]  /*b820*/  F2FP.SATFINITE.E4M3.F32.PACK_AB_MERGE_C R66, R13, R12, R14 ;  /* 0x0000000c0d42723e */ /* 0x000fe2000480700e */
        /* <DEDUP_REMOVED lines=11> */
[C---:B------:R-:W-:Y:S01]  /*b8e0*/  FFMA R35, R73.reuse, R108, R35 ;  /* 0x0000006c49237223 */ /* 0x040fe20000000023 */
[C---:B------:R-:W-:Y:S01]  /*b8f0*/  FMUL R36, R70.reuse, R43 ;  /* 0x0000002b46247220 */ /* 0x040fe20000400000 */
[--C-:B------:R-:W-:Y:S02]  /*b900*/  HADD2.F32 R112, -RZ, R150.reuse.H0_H0 ;  /* 0x20000096ff707230 */ /* 0x100fe40000004100 */
[C---:B------:R-:W-:Y:S01]  /*b910*/  FMUL R39, R70.reuse, R46 ;  /* 0x0000002e46277220 */ /* 0x040fe20000400000 */
        /* <DEDUP_REMOVED lines=13> */
[C---:B------:R-:W-:Y:S01]  /*b9f0*/  FMUL R46, R70.reuse, R53 ;  /* 0x00000035462e7220 */ /* 0x040fe20000400000 */
[--C-:B------:R-:W-:Y:S02]  /*ba00*/  HADD2.F32 R120, -RZ, R152.reuse.H0_H0 ;  /* 0x20000098ff787230 */ /* 0x100fe40000004100 */
[C---:B------:R-:W-:Y:S01]  /*ba10*/  FMUL R50, R70.reuse, R57 ;  /* 0x0000003946327220 */ /* 0x040fe20000400000 */
[C---:B------:R-:W-:Y:S01]  /*ba20*/  FMUL R51, R70.reuse, R58 ;  /* 0x0000003a46337220 */ /* 0x040fe20000400000 */
[C---:B------:R-:W-:Y:S01]  /*ba30*/  FMUL R53, R70.reuse, R60 ;  /* 0x0000003c46357220 */ /* 0x040fe20000400000 */
[C---:B------:R-:W-:Y:S01]  /*ba40*/  FFMA R43, R73.reuse, R116, R43 ;  /* 0x00000074492b7223 */ /* 0x040fe2000000002b */
[----:B------:R-:W-:Y:S02]  /*ba50*/  HADD2.F32 R121, -RZ, R152.H1_H1 ;  /* 0x30000098ff797230 */ /* 0x000fe40000004100 */
[C---:B------:R-:W-:Y:S01]  /*ba60*/  FMUL R47, R70.reuse, R54 ;  /* 0x00000036462f7220 */ /* 0x040fe20000400000 */
[C---:B------:R-:W-:Y:S01]  /*ba70*/  FMUL R57, R70.reuse, R64 ;  /* 0x0000004046397220 */ /* 0x040fe20000400000 */
[C---:B------:R-:W-:Y:S01]  /*ba80*/  FMUL R58, R70.reuse, R65 ;  /* 0x00000041463a7220 */ /* 0x040fe20000400000 */
[C---:B------:R-:W-:Y:S01]  /*ba90*/  FMUL R60, R70.reuse, R67 ;  /* 0x00000043463c7220 */ /* 0x040fe20000400000 */
[----:B------:R-:W-:Y:S01]  /*baa0*/  FFMA R44, R73, R117, R44 ;  /* 0x00000075492c7223 */ /* 0x000fe2000000002c */
[C---:B------:R-:W-:Y:S01]  /*bab0*/  FMUL R48, R70.reuse, R55 ;  /* 0x0000003746307220 */ /* 0x040fe20000400000 */
[----:B------:R-:W-:Y:S01]  /*bac0*/  F2FP.SATFINITE.E4M3.F32.PACK_AB_MERGE_C R64, R5, R4, R76 ;  /* 0x000000040540723e */ /* 0x000fe2000480704c */
[----:B------:R-:W-:Y:S01]  /*bad0*/  FFMA R45, R73, R118, R45 ;  /* 0x00000076492d7223 */ /* 0x000fe2000000002d */
[----:B------:R-:W-:Y:S01]  /*bae0*/  F2FP.SATFINITE.E4M3.F32.PACK_AB_MERGE_C R65, R9, R8, R78 ;  /* 0x000000080941723e */ /* 0x000fe2000480704e */
[----:B------:R-:W-:Y:S01]  /*baf0*/  FMUL R49, R70, R56 ;  /* 0x0000003846317220 */ /* 0x000fe20000400000 */
[----:B------:R-:W-:Y:S01]  /*bb00*/  F2FP.SATFINITE.E4M3.F32.PACK_AB_MERGE_C R67, R2, R0, R3 ;  /* 0x000000000243723e */ /* 0x000fe20004807003 */
[C---:B------:R-:W-:Y:S01]  /*bb10*/  FFMA R46, R73.reuse, R119, R46 ;  /* 0x00000077492e7223 */ /* 0x040fe2000000002e */
[----:B------:R-:W-:Y:S01]  /*bb20*/  F2FP.F16.E4M3.UNPACK_B R154, R154.H1 ;  /* 0x0000009aff9a723e */ /* 0x000fe200030006ff */
[--C-:B------:R-:W-:Y:S02]  /*bb30*/  HADD2.F32 R124, -RZ, R153.reuse.H0_H0 ;  /* 0x20000099ff7c7230 */ /* 0x100fe40000004100 */
[C---:B------:R-:W-:Y:S01]  /*bb40*/  FFMA R47, R73.reuse, R120, R47 ;  /* 0x00000078492f7223 */ /* 0x040fe2000000002f */
[----:B------:R1:W-:Y:S01]  /*bb50*/  STS.128 [R137+UR44+0xa200], R64 ;  /* 0x00a2004089007988 */ /* 0x0003e20008000c2c */
[----:B------:R-:W-:Y:S02]  /*bb60*/  HADD2.F32 R125, -RZ, R153.H1_H1 ;  /* 0x30000099ff7d7230 */ /* 0x000fe40000004100 */
[C---:B------:R-:W-:Y:S01]  /*bb70*/  FFMA R48, R73.reuse, R121, R48 ;  /* 0x0000007949307223 */ /* 0x040fe20000000030 */
[C---:B------:R-:W-:Y:S01]  /*bb80*/  FFMA R49, R73.reuse, R122, R49 ;  /* 0x0000007a49317223 */ /* 0x040fe20000000031 */
[----:B------:R-:W-:Y:S01]  /*bb90*/  F2FP.F16.E4M3.UNPACK_B R155, R155.H1 ;  /* 0x0000009bff9b723e */ /* 0x000fe200030006ff */
[C---:B------:R-:W-:Y:S01]  /*bba0*/  FFMA R50, R73.reuse, R123, R50 ;  /* 0x0000007b49327223 */ /* 0x040fe20000000032 */
[----:B------:R-:W-:Y:S01]  /*bbb0*/  FMUL R54, R70, R61 ;  /* 0x0000003d46367220 */ /* 0x000fe20000400000 */
[--C-:B------:R-:W-:Y:S01]  /*bbc0*/  HADD2.F32 R128, -RZ, R154.reuse.H0_H0 ;  /* 0x2000009aff807230 */ /* 0x100fe20000004100 */
[----:B------:R1:W-:Y:S01]  /*bbd0*/  STS.128 [R179+0xa010], R16 ;  /* 0x00a01010b3007388 */ /* 0x0003e20000000c00 */
[----:B------:R-:W-:Y:S01]  /*bbe0*/  F2FP.SATFINITE.E4M3.F32.PACK_AB_MERGE_C R35, R36, R35, RZ ;  /* 0x000000232423723e */ /* 0x000fe200048070ff */
[C---:B------:R-:W-:Y:S01]  /*bbf0*/  FFMA R51, R73.reuse, R124, R51 ;  /* 0x0000007c49337223 */ /* 0x040fe20000000033 */
[----:B------:R-:W-:Y:S01]  /*bc00*/  F2FP.SATFINITE.E4M3.F32.PACK_AB_MERGE_C R39, R40, R39, RZ ;  /* 0x000000272827723e */ /* 0x000fe200048070ff */
[----:B------:R-:W-:Y:S02]  /*bc10*/  HADD2.F32 R129, -RZ, R154.H1_H1 ;  /* 0x3000009aff817230 */ /* 0x000fe40000004100 */
[C---:B------:R-:W-:Y:S01]  /*bc20*/  FMUL R55, R70.reuse, R62 ;  /* 0x0000003e46377220 */ /* 0x040fe20000400000 */
[C---:B------:R-:W-:Y:S01]  /*bc30*/  FFMA R52, R73.reuse, R125, R52 ;  /* 0x0000007d49347223 */ /* 0x040fe20000000034 */
[----:B------:R-:W-:Y:S01]  /*bc40*/  FMUL R56, R70, R63 ;  /* 0x0000003f46387220 */ /* 0x000fe20000400000 */
[C---:B------:R-:W-:Y:S01]  /*bc50*/  FFMA R53, R73.reuse, R126, R53 ;  /* 0x0000007e49357223 */ /* 0x040fe20000000035 */
[C---:B------:R-:W-:Y:S01]  /*bc60*/  FFMA R54, R73.reuse, R127, R54 ;  /* 0x0000007f49367223 */ /* 0x040fe20000000036 */
[--C-:B------:R-:W-:Y:S02]  /*bc70*/  HADD2.F32 R74, -RZ, R155.reuse.H0_H0 ;  /* 0x2000009bff4a7230 */ /* 0x100fe40000004100 */
[C---:B------:R-:W-:Y:S01]  /*bc80*/  FFMA R55, R73.reuse, R128, R55 ;  /* 0x0000008049377223 */ /* 0x040fe20000000037 */
[----:B------:R-:W-:Y:S02]  /*bc90*/  HADD2.F32 R131, -RZ, R155.H1_H1 ;  /* 0x3000009bff837230 */ /* 0x000fe40000004100 */
[C---:B------:R-:W-:Y:S01]  /*bca0*/  FFMA R56, R73.reuse, R129, R56 ;  /* 0x0000008149387223 */ /* 0x040fe20000000038 */
[----:B------:R-:W-:Y:S01]  /*bcb0*/  F2FP.SATFINITE.E4M3.F32.PACK_AB_MERGE_C R43, R44, R43, RZ ;  /* 0x0000002b2c2b723e */ /* 0x000fe200048070ff */
[C---:B------:R-:W-:Y:S01]  /*bcc0*/  FFMA R57, R73.reuse, R72, R57 ;  /* 0x0000004849397223 */ /* 0x040fe20000000039 */
[C---:B------:R-:W-:Y:S01]  /*bcd0*/  FFMA R58, R73.reuse, R75, R58 ;  /* 0x0000004b493a7223 */ /* 0x040fe2000000003a */
[C---:B------:R-:W-:Y:S01]  /*bce0*/  FFMA R59, R73.reuse, R74, R59 ;  /* 0x0000004a493b7223 */ /* 0x040fe2000000003b */
[----:B------:R-:W-:Y:S01]  /*bcf0*/  F2FP.SATFINITE.E4M3.F32.PACK_AB_MERGE_C R33, R34, R33, R35 ;  /* 0x000000212221723e */ /* 0x000fe20004807023 */
[----:B------:R-:W-:Y:S01]  /*bd00*/  FFMA R60, R73, R131, R60 ;  /* 0x00000083493c7223 */ /* 0x000fe2000000003c */
[----:B------:R-:W-:Y:S02]  /*bd10*/  F2FP.SATFINITE.E4M3.F32.PACK_AB_MERGE_C R32, R30, R29, R32 ;  /* 0x0000001d1e20723e */ /* 0x000fe40004807020 */
        /* <DEDUP_REMOVED lines=11> */
[----:B------:R-:W-:Y:S03]  /*bdd0*/  IADD3 R68, PT, PT, R68, 0x1, RZ ;  /* 0x0000000144447810 */ /* 0x000fe60007ffe0ff */
        /* <DEDUP_REMOVED lines=18> */
.L_x_143:
[----:B------:R-:W-:Y:S05]  /*bf00*/  BSYNC.RECONVERGENT B0 ;  /* 0x0000000000007941 */ /* 0x000fea0003800200 */
.L_x_142:
[----:B------:R-:W-:Y:S01]  /*bf10*/  R2UR UR4, R164 ;  /* 0x00000000a40472ca */ /* 0x000fe200000e0000 */
[----:B------:R-:W-:Y:S01]  /*bf20*/  BAR.SYNC.DEFER_BLOCKING 0x1, 0x80 ;  /* 0x0042000000007b1d */ /* 0x000fe20000010000 */
[----:B------:R-:W-:Y:S01]  /*bf30*/  ISETP.NE.AND P0, PT, R166, 0x2, PT ;  /* 0x00000002a600780c */ /* 0x000fe20003f05270 */
[----:B------:R-:W-:Y:S01]  /*bf40*/  UISETP.NE.AND UP0, UPT, UR46, URZ, UPT ;  /* 0x000000ff2e00728c */ /* 0x000fe2000bf05270 */
[----:B------:R-:W-:Y:S01]  /*bf50*/  ISETP.NE.AND P1, PT, R68, 0x2, PT ;  /* 0x000000024400780c */ /* 0x000fe20003f25270 */
[----:B------:R-:W-:Y:S01]  /*bf60*/  UIADD3 UR16, UPT, UPT, UR38, UR61, URZ ;  /* 0x0000003d26107290 */ /* 0x000fe2000fffe0ff */
[----:B------:R-:W-:Y:S02]  /*bf70*/  SEL R0, RZ, 0x1, P0 ;  /* 0x00000001ff007807 */ /* 0x000fe40000000000 */
[----:B------:R-:W-:Y:S02]  /*bf80*/  SEL R3, RZ, 0x1, P1 ;  /* 0x00000001ff037807 */ /* 0x000fe40000800000 */
[----:B------:R-:W-:Y:S02]  /*bf90*/  LOP3.LUT R171, R171, R0, RZ, 0x3c, !PT ;  /* 0x00000000abab7212 */ /* 0x000fe400078e3cff */
[----:B------:R-:W-:Y:S01]  /*bfa0*/  LOP3.LUT R172, R172, R3, RZ, 0x3c, !PT ;  /* 0x00000003acac7212 */ /* 0x000fe200078e3cff */
[----:B------:R-:W-:Y:S01]  /*bfb0*/  UIADD3 UR20, UPT, UPT, UR37, UR4, URZ ;  /* 0x0000000425147290 */ /* 0x000fe2000fffe0ff */
[----:B------:R-:W-:Y:S02]  /*bfc0*/  SEL R166, R166, RZ, P0 ;  /* 0x000000ffa6a67207 */ /* 0x000fe40000000000 */
[----:B------:R-:W-:Y:S01]  /*bfd0*/  SEL R68, R68, RZ, P1 ;  /* 0x000000ff44447207 */ /* 0x000fe20000800000 */
[----:B------:R-:W-:Y:S01]  /*bfe0*/  UMOV UR36, UR59 ;  /* 0x0000003b00247c82 */ /* 0x000fe20008000000 */
[----:B------:R-:W-:Y:S07]  /*bff0*/  BRA.U UP0, `(.L_x_144) ;  /* 0xffffff9900907547 */ /* 0x000fee000b83ffff */
[----:B------:R-:W-:Y:S05]  /*c000*/  EXIT ;  /* 0x000000000000794d */ /* 0x000fea0003800000 */
.L_x_24:
[----:B--2---:R2:W3:Y:S02]  /*c010*/  SYNCS.PHASECHK.TRANS64.TRYWAIT P0, [R3+URZ+0xf0], R2 ;  /* 0x0000f002030075a7 */ /* 0x0044e400080011ff */
[----:B---3--:R-:W-:Y:S05]  /*c020*/  @!P0 NANOSLEEP.SYNCS 0x989680 ;  /* 0x009896800000895d */ /* 0x008fea0003900000 */
[----:B------:R-:W3:Y:S02]  /*c030*/  @!P0 SYNCS.PHASECHK.TRANS64 P0, [R3+URZ+0xf0], R2 ;  /* 0x0000f002030085a7 */ /* 0x000ee400080010ff */
[----:B---3--:R-:W-:Y:S05]  /*c040*/  @!P0 BRA `(.L_x_24) ;  /* 0xfffffffc00f08947 */ /* 0x008fea000383ffff */
[----:B------:R-:W-:Y:S05]  /*c050*/  BRA `(.L_x_145) ;  /* 0xffffff5c00147947 */ /* 0x000fea000383ffff */
.L_x_27:
[----:B-1----:R-:W-:-:S07]  /*c060*/  MOV R0, UR33 ;  /* 0x0000002100007c02 */ /* 0x002fce0008000f00 */
.L_x_146:
[----:B-1----:R1:W2:Y:S02]  /*c070*/  SYNCS.PHASECHK.TRANS64.TRYWAIT P0, [R0+URZ+0x28], R3 ;  /* 0x00002803000075a7 */ /* 0x0022a400080011ff */
[----:B--2---:R-:W-:Y:S05]  /*c080*/  @!P0 NANOSLEEP.SYNCS 0x989680 ;  /* 0x009896800000895d */ /* 0x004fea0003900000 */
[----:B------:R-:W2:Y:S02]  /*c090*/  @!P0 SYNCS.PHASECHK.TRANS64 P0, [R0+URZ+0x28], R3 ;  /* 0x00002803000085a7 */ /* 0x000ea400080010ff */
[----:B--2---:R-:W-:Y:S05]  /*c0a0*/  @!P0 BRA `(.L_x_146) ;  /* 0xfffffffc00f08947 */ /* 0x004fea000383ffff */
[----:B------:R-:W-:Y:S05]  /*c0b0*/  BRA `(.L_x_26) ;  /* 0xffffff5c006c7947 */ /* 0x000fea000383ffff */
.L_x_34:
[----:B-1----:R-:W-:-:S07]  /*c0c0*/  MOV R0, UR17 ;  /* 0x0000001100007c02 */ /* 0x002fce0008000f00 */
.L_x_147:
[----:B-1----:R1:W2:Y:S02]  /*c0d0*/  SYNCS.PHASECHK.TRANS64.TRYWAIT P0, [R0+URZ+0x28], R3 ;  /* 0x00002803000075a7 */ /* 0x0022a400080011ff */
[----:B--2---:R-:W-:Y:S05]  /*c0e0*/  @!P0 NANOSLEEP.SYNCS 0x989680 ;  /* 0x009896800000895d */ /* 0x004fea0003900000 */
[----:B------:R-:W2:Y:S02]  /*c0f0*/  @!P0 SYNCS.PHASECHK.TRANS64 P0, [R0+URZ+0x28], R3 ;  /* 0x00002803000085a7 */ /* 0x000ea400080010ff */
[----:B--2---:R-:W-:Y:S05]  /*c100*/  @!P0 BRA `(.L_x_147) ;  /* 0xfffffffc00f08947 */ /* 0x004fea000383ffff */
[----:B------:R-:W-:Y:S05]  /*c110*/  BRA `(.L_x_33) ;  /* 0xffffff6000347947 */ /* 0x000fea000383ffff */
.L_x_39:
[----:B-1----:R1:W2:Y:S02]  /*c120*/  SYNCS.PHASECHK.TRANS64.TRYWAIT P0, [R3+URZ+0xa0], R0 ;  /* 0x0000a000030075a7 */ /* 0x0022a400080011ff */
[----:B--2---:R-:W-:Y:S05]  /*c130*/  @!P0 NANOSLEEP.SYNCS 0x989680 ;  /* 0x009896800000895d */ /* 0x004fea0003900000 */
[----:B------:R-:W2:Y:S02]  /*c140*/  @!P0 SYNCS.PHASECHK.TRANS64 P0, [R3+URZ+0xa0], R0 ;  /* 0x0000a000030085a7 */ /* 0x000ea400080010ff */
[----:B--2---:R-:W-:Y:S05]  /*c150*/  @!P0 BRA `(.L_x_39) ;  /* 0xfffffffc00f08947 */ /* 0x004fea000383ffff */
[----:B------:R-:W-:Y:S05]  /*c160*/  BRA `(.L_x_148) ;  /* 0xffffff6000e47947 */ /* 0x000fea000383ffff */
.L_x_43:
[----:B-1----:R-:W-:-:S07]  /*c170*/  MOV R0, UR4 ;  /* 0x0000000400007c02 */ /* 0x002fce0008000f00 */
.L_x_149:
[----:B-1----:R1:W2:Y:S02]  /*c180*/  SYNCS.PHASECHK.TRANS64.TRYWAIT P0, [R0+URZ], R3 ;  /* 0x00000003000075a7 */ /* 0x0022a400080011ff */
[----:B--2---:R-:W-:Y:S05]  /*c190*/  @!P0 NANOSLEEP.SYNCS 0x989680 ;  /* 0x009896800000895d */ /* 0x004fea0003900000 */
[----:B------:R-:W2:Y:S02]  /*c1a0*/  @!P0 SYNCS.PHASECHK.TRANS64 P0, [R0+URZ], R3 ;  /* 0x00000003000085a7 */ /* 0x000ea400080010ff */
[----:B--2---:R-:W-:Y:S05]  /*c1b0*/  @!P0 BRA `(.L_x_149) ;  /* 0xfffffffc00f08947 */ /* 0x004fea000383ffff */
[----:B------:R-:W-:Y:S05]  /*c1c0*/  BRA `(.L_x_150) ;  /* 0xffffff68008c7947 */ /* 0x000fea000383ffff */
.L_x_44:
[----:B------:R-:W-:-:S07]  /*c1d0*/  MOV R0, UR5 ;  /* 0x0000000500007c02 */ /* 0x000fce0008000f00 */
.L_x_151:
[----:B-1----:R1:W2:Y:S02]  /*c1e0*/  SYNCS.PHASECHK.TRANS64.TRYWAIT P0, [R0+URZ], R3 ;  /* 0x00000003000075a7 */ /* 0x0022a400080011ff */
[----:B--2---:R-:W-:Y:S05]  /*c1f0*/  @!P0 NANOSLEEP.SYNCS 0x989680 ;  /* 0x009896800000895d */ /* 0x004fea0003900000 */
[----:B------:R-:W2:Y:S02]  /*c200*/  @!P0 SYNCS.PHASECHK.TRANS64 P0, [R0+URZ], R3 ;  /* 0x00000003000085a7 */ /* 0x000ea400080010ff */
[----:B--2---:R-:W-:Y:S05]  /*c210*/  @!P0 BRA `(.L_x_151) ;  /* 0xfffffffc00f08947 */ /* 0x004fea000383ffff */
[----:B------:R-:W-:Y:S05]  /*c220*/  BRA `(.L_x_152) ;  /* 0xffffff6800987947 */ /* 0x000fea000383ffff */
.L_x_45:
[----:B------:R-:W-:-:S07]  /*c230*/  MOV R0, UR5 ;  /* 0x0000000500007c02 */ /* 0x000fce0008000f00 */
.L_x_153:
[----:B-1----:R1:W2:Y:S02]  /*c240*/  SYNCS.PHASECHK.TRANS64.TRYWAIT P0, [R0+URZ], R3 ;  /* 0x00000003000075a7 */ /* 0x0022a400080011ff */
[----:B--2---:R-:W-:Y:S05]  /*c250*/  @!P0 NANOSLEEP.SYNCS 0x989680 ;  /* 0x009896800000895d */ /* 0x004fea0003900000 */
[----:B------:R-:W2:Y:S02]  /*c260*/  @!P0 SYNCS.PHASECHK.TRANS64 P0, [R0+URZ], R3 ;  /* 0x00000003000085a7 */ /* 0x000ea400080010ff */
[----:B--2---:R-:W-:Y:S05]  /*c270*/  @!P0 BRA `(.L_x_153) ;  /* 0xfffffffc00f08947 */ /* 0x004fea000383ffff */
[----:B------:R-:W-:Y:S05]  /*c280*/  BRA `(.L_x_154) ;  /* 0xffffff6800a47947 */ /* 0x000fea000383ffff */
.L_x_46:
[----:B------:R-:W-:-:S07]  /*c290*/  MOV R0, UR5 ;  /* 0x0000000500007c02 */ /* 0x000fce0008000f00 */
.L_x_155:
[----:B-1----:R1:W2:Y:S02]  /*c2a0*/  SYNCS.PHASECHK.TRANS64.TRYWAIT P0, [R0+URZ], R3 ;  /* 0x00000003000075a7 */ /* 0x0022a400080011ff */
[----:B--2---:R-:W-:Y:S05]  /*c2b0*/  @!P0 NANOSLEEP.SYNCS 0x989680 ;  /* 0x009896800000895d */ /* 0x004fea0003900000 */
[----:B------:R-:W2:Y:S02]  /*c2c0*/  @!P0 SYNCS.PHASECHK.TRANS64 P0, [R0+URZ], R3 ;  /* 0x00000003000085a7 */ /* 0x000ea400080010ff */
[----:B--2---:R-:W-:Y:S05]  /*c2d0*/  @!P0 BRA `(.L_x_155) ;  /* 0xfffffffc00f08947 */ /* 0x004fea000383ffff */
[----:B------:R-:W-:Y:S05]  /*c2e0*/  BRA `(.L_x_156) ;  /* 0xffffff6800b07947 */ /* 0x000fea000383ffff */
.L_x_49:
[----:B-1----:R1:W2:Y:S02]  /*c2f0*/  SYNCS.PHASECHK.TRANS64.TRYWAIT P0, [R2+URZ+0xe0], R5 ;  /* 0x0000e005020075a7 */ /* 0x0022a400080011ff */
[----:B--2---:R-:W-:Y:S05]  /*c300*/  @!P0 NANOSLEEP.SYNCS 0x989680 ;  /* 0x009896800000895d */ /* 0x004fea0003900000 */
[----:B------:R-:W2:Y:S02]  /*c310*/  @!P0 SYNCS.PHASECHK.TRANS64 P0, [R2+URZ+0xe0], R5 ;  /* 0x0000e005020085a7 */ /* 0x000ea400080010ff */
[----:B--2---:R-:W-:Y:S05]  /*c320*/  @!P0 BRA `(.L_x_49) ;  /* 0xfffffffc00f08947 */ /* 0x004fea000383ffff */
[----:B------:R-:W-:Y:S05]  /*c330*/  BRA `(.L_x_157) ;  /* 0xffffff6c000c7947 */ /* 0x000fea000383ffff */
.L_x_50:
[----:B------:R-:W-:-:S07]  /*c340*/  MOV R2, UR4 ;  /* 0x0000000400027c02 */ /* 0x000fce0008000f00 */
.L_x_158:
[----:B-1----:R1:W2:Y:S02]  /*c350*/  SYNCS.PHASECHK.TRANS64.TRYWAIT P0, [R2+URZ+0xb0], R5 ;  /* 0x0000b005020075a7 */ /* 0x0022a400080011ff */
[----:B--2---:R-:W-:Y:S05]  /*c360*/  @!P0 NANOSLEEP.SYNCS 0x989680 ;  /* 0x009896800000895d */ /* 0x004fea0003900000 */
[----:B------:R-:W2:Y:S02]  /*c370*/  @!P0 SYNCS.PHASECHK.TRANS64 P0, [R2+URZ+0xb0], R5 ;  /* 0x0000b005020085a7 */ /* 0x000ea400080010ff */
[----:B--2---:R-:W-:Y:S05]  /*c380*/  @!P0 BRA `(.L_x_158) ;  /* 0xfffffffc00f08947 */ /* 0x004fea000383ffff */
[----:B------:R-:W-:Y:S05]  /*c390*/  BRA `(.L_x_159) ;  /* 0xffffff6c001c7947 */ /* 0x000fea000383ffff */
.L_x_51:
[----:B-1----:R1:W2:Y:S02]  /*c3a0*/  SYNCS.PHASECHK.TRANS64.TRYWAIT P1, [R2+URZ+0xa0], R5 ;  /* 0x0000a005020075a7 */ /* 0x0022a400080211ff */
[----:B--2---:R-:W-:Y:S05]  /*c3b0*/  @!P1 NANOSLEEP.SYNCS 0x989680 ;  /* 0x009896800000995d */ /* 0x004fea0003900000 */
[----:B------:R-:W2:Y:S02]  /*c3c0*/  @!P1 SYNCS.PHASECHK.TRANS64 P1, [R2+URZ+0xa0], R5 ;  /* 0x0000a005020095a7 */ /* 0x000ea400080210ff */
[----:B--2---:R-:W-:Y:S05]  /*c3d0*/  @!P1 BRA `(.L_x_51) ;  /* 0xfffffffc00f09947 */ /* 0x004fea000383ffff */
[----:B------:R-:W-:Y:S05]  /*c3e0*/  BRA `(.L_x_160) ;  /* 0xffffff6c004c7947 */ /* 0x000fea000383ffff */
.L_x_54:
[----:B------:R-:W-:-:S07]  /*c3f0*/  MOV R0, UR4 ;  /* 0x0000000400007c02 */ /* 0x000fce0008000f00 */
.L_x_161:
[----:B-1----:R1:W2:Y:S02]  /*c400*/  SYNCS.PHASECHK.TRANS64.TRYWAIT P0, [R0+URZ+0xb0], R3 ;  /* 0x0000b003000075a7 */ /* 0x0022a400080011ff */
[----:B--2---:R-:W-:Y:S05]  /*c410*/  @!P0 NANOSLEEP.SYNCS 0x989680 ;  /* 0x009896800000895d */ /* 0x004fea0003900000 */
[----:B------:R-:W2:Y:S02]  /*c420*/  @!P0 SYNCS.PHASECHK.TRANS64 P0, [R0+URZ+0xb0], R3 ;  /* 0x0000b003000085a7 */ /* 0x000ea400080010ff */
[----:B--2---:R-:W-:Y:S05]  /*c430*/  @!P0 BRA `(.L_x_161) ;  /* 0xfffffffc00f08947 */ /* 0x004fea000383ffff */
[----:B------:R-:W-:Y:S05]  /*c440*/  BRA `(.L_x_53) ;  /* 0xffffff6c00a07947 */ /* 0x000fea000383ffff */
.L_x_63:
[----:B-1----:R-:W-:-:S04]  /*c450*/  MOV R0, UR5 ;  /* 0x0000000500007c02 */ /* 0x002fc80008000f00 */
[----:B------:R1:W2:Y:S03]  /*c460*/  SYNCS.PHASECHK.TRANS64.TRYWAIT P0, [R0+URZ+0x8], R7 ;  /* 0x00000807000075a7 */ /* 0x0002a600080011ff */
[----:B--2---:R-:W-:Y:S05]  /*c470*/  @!P0 NANOSLEEP.SYNCS 0x989680 ;  /* 0x009896800000895d */ /* 0x004fea0003900000 */
[----:B------:R-:W2:Y:S02]  /*c480*/  @!P0 SYNCS.PHASECHK.TRANS64 P0, [R0+URZ+0x8], R7 ;  /* 0x00000807000085a7 */ /* 0x000ea400080010ff */
[----:B--2---:R-:W-:Y:S05]  /*c490*/  @!P0 BRA `(.L_x_63) ;  /* 0xfffffffc00ec8947 */ /* 0x004fea000383ffff */
[----:B------:R-:W-:Y:S05]  /*c4a0*/  BRA `(.L_x_62) ;  /* 0xffffff7000547947 */ /* 0x000fea000383ffff */
.L_x_65:
[----:B------:R-:W-:Y:S01]  /*c4b0*/  BSSY B0, `(.L_x_162) ;  /* 0x0000006000007945 */ /* 0x000fe20003800000 */
[----:B------:R-:W-:-:S07]  /*c4c0*/  MOV R15, 0xffffffff ;  /* 0xffffffff000f7802 */ /* 0x000fce0000000f00 */
[----:B-1---5:R-:W-:Y:S05]  /*c4d0*/  WARPSYNC.COLLECTIVE R15, `(.L_x_163) ;  /* 0x000000000f0c7348 */ /* 0x022fea0003c00000 */
[----:B------:R-:W-:Y:S02]  /*c4e0*/  ELECT P6, UR79, PT ;  /* 0x00000000004f782f */ /* 0x000fe400038c0000 */
[----:B------:R-:W-:Y:S01]  /*c4f0*/  MOV R14, UR79 ;  /* 0x0000004f000e7c02 */ /* 0x000fe20008000f00 */
[----:B-1---5:R-:W-:Y:S10]  /*c500*/  ENDCOLLECTIVE ;  /* 0x000000000000791b */ /* 0x022ff40003800000 */
.L_x_163:
[----:B------:R-:W-:Y:S05]  /*c510*/  BSYNC B0 ;  /* 0x0000000000007941 */ /* 0x000fea0003800000 */
.L_x_162:
[----:B------:R-:W-:Y:S01]  /*c520*/  PLOP3.LUT P0, PT, P6, PT, PT, 0x80, 0x8 ;  /* 0x000000000008781c */ /* 0x000fe2000370f070 */
[----:B------:R-:W-:-:S12]  /*c530*/  BRA `(.L_x_164) ;  /* 0xffffff7000807947 */ /* 0x000fd8000383ffff */
.L_x_67:
[----:B-1----:R-:W-:-:S04]  /*c540*/  MOV R0, UR5 ;  /* 0x0000000500007c02 */ /* 0x002fc80008000f00 */
[----:B------:R1:W2:Y:S03]  /*c550*/  SYNCS.PHASECHK.TRANS64.TRYWAIT P0, [R0+URZ+0x8], R5 ;  /* 0x00000805000075a7 */ /* 0x0002a600080011ff */
[----:B--2---:R-:W-:Y:S05]  /*c560*/  @!P0 NANOSLEEP.SYNCS 0x989680 ;  /* 0x009896800000895d */ /* 0x004fea0003900000 */
[----:B------:R-:W2:Y:S02]  /*c570*/  @!P0 SYNCS.PHASECHK.TRANS64 P0, [R0+URZ+0x8], R5 ;  /* 0x00000805000085a7 */ /* 0x000ea400080010ff */
[----:B--2---:R-:W-:Y:S05]  /*c580*/  @!P0 BRA `(.L_x_67) ;  /* 0xfffffffc00ec8947 */ /* 0x004fea000383ffff */
[----:B------:R-:W-:Y:S05]  /*c590*/  BRA `(.L_x_66) ;  /* 0xffffff7000847947 */ /* 0x000fea000383ffff */
.L_x_68:
[----:B-1----:R1:W2:Y:S02]  /*c5a0*/  SYNCS.PHASECHK.TRANS64.TRYWAIT P0, [R0+URZ+0xa0], R5 ;  /* 0x0000a005000075a7 */ /* 0x0022a400080011ff */
[----:B--2---:R-:W-:Y:S05]  /*c5b0*/  @!P0 NANOSLEEP.SYNCS 0x989680 ;  /* 0x009896800000895d */ /* 0x004fea0003900000 */
[----:B------:R-:W2:Y:S02]  /*c5c0*/  @!P0 SYNCS.PHASECHK.TRANS64 P0, [R0+URZ+0xa0], R5 ;  /* 0x0000a005000085a7 */ /* 0x000ea400080010ff */
[----:B--2---:R-:W-:Y:S05]  /*c5d0*/  @!P0 BRA `(.L_x_68) ;  /* 0xfffffffc00f08947 */ /* 0x004fea000383ffff */
[----:B------:R-:W-:Y:S05]  /*c5e0*/  BRA `(.L_x_165) ;  /* 0xffffff7400707947 */ /* 0x000fea000383ffff */
.L_x_70:
[----:B------:R-:W-:-:S07]  /*c5f0*/  MOV R0, UR31 ;  /* 0x0000001f00007c02 */ /* 0x000fce0008000f00 */
.L_x_166:
[----:B-1----:R1:W2:Y:S02]  /*c600*/  SYNCS.PHASECHK.TRANS64.TRYWAIT P0, [R0+URZ+0xd0], R5 ;  /* 0x0000d005000075a7 */ /* 0x0022a400080011ff */
[----:B--2---:R-:W-:Y:S05]  /*c610*/  @!P0 NANOSLEEP.SYNCS 0x989680 ;  /* 0x009896800000895d */ /* 0x004fea0003900000 */
[----:B------:R-:W2:Y:S02]  /*c620*/  @!P0 SYNCS.PHASECHK.TRANS64 P0, [R0+URZ+0xd0], R5 ;  /* 0x0000d005000085a7 */ /* 0x000ea400080010ff */
[----:B--2---:R-:W-:Y:S05]  /*c630*/  @!P0 BRA `(.L_x_166) ;  /* 0xfffffffc00f08947 */ /* 0x004fea000383ffff */
[----:B------:R-:W-:Y:S05]  /*c640*/  BRA `(.L_x_167) ;  /* 0xffffff7400bc7947 */ /* 0x000fea000383ffff */
.L_x_73:
[----:B------:R-:W-:Y:S07]  /*c650*/  MOV R0, UR5 ;  /* 0x0000000500007c02 */ /* 0x000fee0008000f00 */
.L_x_168:
[----:B-1----:R1:W2:Y:S02]  /*c660*/  SYNCS.PHASECHK.TRANS64.TRYWAIT P0, [R0+URZ], R5 ;  /* 0x00000005000075a7 */ /* 0x0022a400080011ff */
[----:B--2---:R-:W-:Y:S05]  /*c670*/  @!P0 NANOSLEEP.SYNCS 0x989680 ;  /* 0x009896800000895d */ /* 0x004fea0003900000 */
[----:B------:R-:W2:Y:S02]  /*c680*/  @!P0 SYNCS.PHASECHK.TRANS64 P0, [R0+URZ], R5 ;  /* 0x00000005000085a7 */ /* 0x000ea400080010ff */
[----:B--2---:R-:W-:Y:S05]  /*c690*/  @!P0 BRA `(.L_x_168) ;  /* 0xfffffffc00f08947 */ /* 0x004fea000383ffff */
[----:B------:R-:W-:Y:S05]  /*c6a0*/  BRA `(.L_x_72) ;  /* 0xffffff7400d07947 */ /* 0x000fea000383ffff */
.L_x_77:
[----:B-1----:R-:W-:-:S07]  /*c6b0*/  MOV R0, UR4 ;  /* 0x0000000400007c02 */ /* 0x002fce0008000f00 */
.L_x_169:
[----:B-1----:R1:W2:Y:S02]  /*c6c0*/  SYNCS.PHASECHK.TRANS64.TRYWAIT P0, [R0+URZ], R3 ;  /* 0x00000003000075a7 */ /* 0x0022a400080011ff */
[----:B--2---:R-:W-:Y:S05]  /*c6d0*/  @!P0 NANOSLEEP.SYNCS 0x989680 ;  /* 0x009896800000895d */ /* 0x004fea0003900000 */
[----:B------:R-:W2:Y:S02]  /*c6e0*/  @!P0 SYNCS.PHASECHK.TRANS64 P0, [R0+URZ], R3 ;  /* 0x00000003000085a7 */ /* 0x000ea400080010ff */
[----:B--2---:R-:W-:Y:S05]  /*c6f0*/  @!P0 BRA `(.L_x_169) ;  /* 0xfffffffc00f08947 */ /* 0x004fea000383ffff */
[----:B------:R-:W-:Y:S05]  /*c700*/  BRA `(.L_x_170) ;  /* 0xffffff7800c47947 */ /* 0x000fea000383ffff */
.L_x_80:
[----:B------:R-:W-:-:S07]  /*c710*/  MOV R0, UR26 ;  /* 0x0000001a00007c02 */ /* 0x000fce0008000f00 */
.L_x_171:
[----:B-1----:R1:W2:Y:S02]  /*c720*/  SYNCS.PHASECHK.TRANS64.TRYWAIT P1, [R0+URZ+0x100], R3 ;  /* 0x00010003000075a7 */ /* 0x0022a400080211ff */
[----:B--2---:R-:W-:Y:S05]  /*c730*/  @!P1 NANOSLEEP.SYNCS 0x989680 ;  /* 0x009896800000995d */ /* 0x004fea0003900000 */
[----:B------:R-:W2:Y:S02]  /*c740*/  @!P1 SYNCS.PHASECHK.TRANS64 P1, [R0+URZ+0x100], R3 ;  /* 0x00010003000095a7 */ /* 0x000ea400080210ff */
[----:B--2---:R-:W-:Y:S05]  /*c750*/  @!P1 BRA `(.L_x_171) ;  /* 0xfffffffc00f09947 */ /* 0x004fea000383ffff */
[----:B------:R-:W-:Y:S05]  /*c760*/  BRA `(.L_x_172) ;  /* 0xffffff7c00107947 */ /* 0x000fea000383ffff */
.L_x_85:
[----:B--2---:R2:W3:Y:S02]  /*c770*/  SYNCS.PHASECHK.TRANS64.TRYWAIT P0, [R12+URZ+0xa0], R9 ;  /* 0x0000a0090c0075a7 */ /* 0x0044e400080011ff */
[----:B---3--:R-:W-:Y:S05]  /*c780*/  @!P0 NANOSLEEP.SYNCS 0x989680 ;  /* 0x009896800000895d */ /* 0x008fea0003900000 */
[----:B------:R-:W3:Y:S02]  /*c790*/  @!P0 SYNCS.PHASECHK.TRANS64 P0, [R12+URZ+0xa0], R9 ;  /* 0x0000a0090c0085a7 */ /* 0x000ee400080010ff */
[----:B---3--:R-:W-:Y:S05]  /*c7a0*/  @!P0 BRA `(.L_x_85) ;  /* 0xfffffffc00f08947 */ /* 0x008fea000383ffff */
[----:B------:R-:W-:Y:S05]  /*c7b0*/  BRA `(.L_x_173) ;  /* 0xffffff8000387947 */ /* 0x000fea000383ffff */
.L_x_88:
[----:B------:R-:W-:Y:S07]  /*c7c0*/  MOV R0, UR21 ;  /* 0x0000001500007c02 */ /* 0x000fee0008000f00 */
.L_x_174:
[----:B--2---:R2:W3:Y:S02]  /*c7d0*/  SYNCS.PHASECHK.TRANS64.TRYWAIT P2, [R0+URZ+0x98], R11 ;  /* 0x0000980b000075a7 */ /* 0x0044e400080411ff */
[----:B---3--:R-:W-:Y:S05]  /*c7e0*/  @!P2 NANOSLEEP.SYNCS 0x989680 ;  /* 0x009896800000a95d */ /* 0x008fea0003900000 */
[----:B------:R-:W3:Y:S02]  /*c7f0*/  @!P2 SYNCS.PHASECHK.TRANS64 P2, [R0+URZ+0x98], R11 ;  /* 0x0000980b0000a5a7 */ /* 0x000ee400080410ff */
[----:B---3--:R-:W-:Y:S05]  /*c800*/  @!P2 BRA `(.L_x_174) ;  /* 0xfffffffc00f0a947 */ /* 0x008fea000383ffff */
[----:B------:R-:W-:Y:S05]  /*c810*/  BRA `(.L_x_87) ;  /* 0xffffff8400a07947 */ /* 0x000fea000383ffff */
.L_x_91:
[----:B--2---:R-:W-:Y:S07]  /*c820*/  MOV R0, UR21 ;  /* 0x0000001500007c02 */ /* 0x004fee0008000f00 */
.L_x_175:
[----:B--2---:R2:W3:Y:S02]  /*c830*/  SYNCS.PHASECHK.TRANS64.TRYWAIT P0, [R0+URZ+0x70], R9 ;  /* 0x00007009000075a7 */ /* 0x0044e400080011ff */
[----:B---3--:R-:W-:Y:S05]  /*c840*/  @!P0 NANOSLEEP.SYNCS 0x989680 ;  /* 0x009896800000895d */ /* 0x008fea0003900000 */
[----:B------:R-:W3:Y:S02]  /*c850*/  @!P0 SYNCS.PHASECHK.TRANS64 P0, [R0+URZ+0x70], R9 ;  /* 0x00007009000085a7 */ /* 0x000ee400080010ff */
[----:B---3--:R-:W-:Y:S05]  /*c860*/  @!P0 BRA `(.L_x_175) ;  /* 0xfffffffc00f08947 */ /* 0x008fea000383ffff */
[----:B------:R-:W-:Y:S05]  /*c870*/  BRA `(.L_x_176) ;  /* 0xffffff8400fc7947 */ /* 0x000fea000383ffff */
.L_x_92:
[----:B------:R-:W-:Y:S07]  /*c880*/  MOV R0, UR21 ;  /* 0x0000001500007c02 */ /* 0x000fee0008000f00 */
.L_x_177:
[----:B--2---:R2:W3:Y:S02]  /*c890*/  SYNCS.PHASECHK.TRANS64.TRYWAIT P0, [R0+URZ+0x78], R9 ;  /* 0x00007809000075a7 */ /* 0x0044e400080011ff */
[----:B---3--:R-:W-:Y:S05]  /*c8a0*/  @!P0 NANOSLEEP.SYNCS 0x989680 ;  /* 0x009896800000895d */ /* 0x008fea0003900000 */
[----:B------:R-:W3:Y:S02]  /*c8b0*/  @!P0 SYNCS.PHASECHK.TRANS64 P0, [R0+URZ+0x78], R9 ;  /* 0x00007809000085a7 */ /* 0x000ee400080010ff */
[----:B---3--:R-:W-:Y:S05]  /*c8c0*/  @!P0 BRA `(.L_x_177) ;  /* 0xfffffffc00f08947 */ /* 0x008fea000383ffff */
[----:B------:R-:W-:Y:S05]  /*c8d0*/  BRA `(.L_x_178) ;  /* 0xffffff8800387947 */ /* 0x000fea000383ffff */
.L_x_93:
[----:B------:R-:W-:Y:S07]  /*c8e0*/  MOV R0, UR21 ;  /* 0x0000001500007c02 */ /* 0x000fee0008000f00 */
.L_x_179:
[----:B--2---:R2:W3:Y:S02]  /*c8f0*/  SYNCS.PHASECHK.TRANS64.TRYWAIT P0, [R0+URZ+0x80], R9 ;  /* 0x00008009000075a7 */ /* 0x0044e400080011ff */
[----:B---3--:R-:W-:Y:S05]  /*c900*/  @!P0 NANOSLEEP.SYNCS 0x989680 ;  /* 0x009896800000895d */ /* 0x008fea0003900000 */
[----:B------:R-:W3:Y:S02]  /*c910*/  @!P0 SYNCS.PHASECHK.TRANS64 P0, [R0+URZ+0x80], R9 ;  /* 0x00008009000085a7 */ /* 0x000ee400080010ff */
[----:B---3--:R-:W-:Y:S05]  /*c920*/  @!P0 BRA `(.L_x_179) ;  /* 0xfffffffc00f08947 */ /* 0x008fea000383ffff */
[----:B------:R-:W-:Y:S05]  /*c930*/  BRA `(.L_x_180) ;  /* 0xffffff8800807947 */ /* 0x000fea000383ffff */
.L_x_94:
[----:B------:R-:W-:Y:S07]  /*c940*/  MOV R0, UR21 ;  /* 0x0000001500007c02 */ /* 0x000fee0008000f00 */
.L_x_181:
[----:B--2---:R2:W3:Y:S02]  /*c950*/  SYNCS.PHASECHK.TRANS64.TRYWAIT P0, [R0+URZ+0x88], R9 ;  /* 0x00008809000075a7 */ /* 0x0044e400080011ff */
[----:B---3--:R-:W-:Y:S05]  /*c960*/  @!P0 NANOSLEEP.SYNCS 0x989680 ;  /* 0x009896800000895d */ /* 0x008fea0003900000 */
[----:B------:R-:W3:Y:S02]  /*c970*/  @!P0 SYNCS.PHASECHK.TRANS64 P0, [R0+URZ+0x88], R9 ;  /* 0x00008809000085a7 */ /* 0x000ee400080010ff */
[----:B---3--:R-:W-:Y:S05]  /*c980*/  @!P0 BRA `(.L_x_181) ;  /* 0xfffffffc00f08947 */ /* 0x008fea000383ffff */
[----:B------:R-:W-:Y:S05]  /*c990*/  BRA `(.L_x_182) ;  /* 0xffffff8800c47947 */ /* 0x000fea000383ffff */
.L_x_96:
[----:B------:R-:W-:-:S07]  /*c9a0*/  MOV R0, UR21 ;  /* 0x0000001500007c02 */ /* 0x000fce0008000f00 */
.L_x_183:
[----:B---3--:R3:W4:Y:S02]  /*c9b0*/  SYNCS.PHASECHK.TRANS64.TRYWAIT P0, [R0+URZ+0x70], R3 ;  /* 0x00007003000075a7 */ /* 0x00872400080011ff */
[----:B----4-:R-:W-:Y:S05]  /*c9c0*/  @!P0 NANOSLEEP.SYNCS 0x989680 ;  /* 0x009896800000895d */ /* 0x010fea0003900000 */
[----:B------:R-:W4:Y:S02]  /*c9d0*/  @!P0 SYNCS.PHASECHK.TRANS64 P0, [R0+URZ+0x70], R3 ;  /* 0x00007003000085a7 */ /* 0x000f2400080010ff */
[----:B----4-:R-:W-:Y:S05]  /*c9e0*/  @!P0 BRA `(.L_x_183) ;  /* 0xfffffffc00f08947 */ /* 0x010fea000383ffff */
[----:B------:R-:W-:Y:S05]  /*c9f0*/  BRA `(.L_x_184) ;  /* 0xffffff8c00387947 */ /* 0x000fea000383ffff */
.L_x_97:
[----:B---3--:R-:W-:-:S07]  /*ca00*/  MOV R0, UR21 ;  /* 0x0000001500007c02 */ /* 0x008fce0008000f00 */
.L_x_185:
[----:B---3--:R3:W4:Y:S02]  /*ca10*/  SYNCS.PHASECHK.TRANS64.TRYWAIT P0, [R0+URZ+0x78], R3 ;  /* 0x00007803000075a7 */ /* 0x00872400080011ff */
[----:B----4-:R-:W-:Y:S05]  /*ca20*/  @!P0 NANOSLEEP.SYNCS 0x989680 ;  /* 0x009896800000895d */ /* 0x010fea0003900000 */
[----:B------:R-:W4:Y:S02]  /*ca30*/  @!P0 SYNCS.PHASECHK.TRANS64 P0, [R0+URZ+0x78], R3 ;  /* 0x00007803000085a7 */ /* 0x000f2400080010ff */
[----:B----4-:R-:W-:Y:S05]  /*ca40*/  @!P0 BRA `(.L_x_185) ;  /* 0xfffffffc00f08947 */ /* 0x010fea000383ffff */
[----:B------:R-:W-:Y:S05]  /*ca50*/  BRA `(.L_x_186) ;  /* 0xffffff8c00287947 */ /* 0x000fea000383ffff */
.L_x_98:
[----:B---3--:R-:W-:-:S07]  /*ca60*/  MOV R0, UR21 ;  /* 0x0000001500007c02 */ /* 0x008fce0008000f00 */
.L_x_187:
[----:B---3--:R3:W4:Y:S02]  /*ca70*/  SYNCS.PHASECHK.TRANS64.TRYWAIT P0, [R0+URZ+0x80], R3 ;  /* 0x00008003000075a7 */ /* 0x00872400080011ff */
[----:B----4-:R-:W-:Y:S05]  /*ca80*/  @!P0 NANOSLEEP.SYNCS 0x989680 ;  /* 0x009896800000895d */ /* 0x010fea0003900000 */
[----:B------:R-:W4:Y:S02]  /*ca90*/  @!P0 SYNCS.PHASECHK.TRANS64 P0, [R0+URZ+0x80], R3 ;  /* 0x00008003000085a7 */ /* 0x000f2400080010ff */
[----:B----4-:R-:W-:Y:S05]  /*caa0*/  @!P0 BRA `(.L_x_187) ;  /* 0xfffffffc00f08947 */ /* 0x010fea000383ffff */
[----:B------:R-:W-:Y:S05]  /*cab0*/  BRA `(.L_x_188) ;  /* 0xffffff8c00187947 */ /* 0x000fea000383ffff */
.L_x_100:
[----:B--2---:R2:W4:Y:S02]  /*cac0*/  SYNCS.PHASECHK.TRANS64.TRYWAIT P0, [R3+URZ+0xa0], R0 ;  /* 0x0000a000030075a7 */ /* 0x00452400080011ff */
[----:B----4-:R-:W-:Y:S05]  /*cad0*/  @!P0 NANOSLEEP.SYNCS 0x989680 ;  /* 0x009896800000895d */ /* 0x010fea0003900000 */
[----:B------:R-:W4:Y:S02]  /*cae0*/  @!P0 SYNCS.PHASECHK.TRANS64 P0, [R3+URZ+0xa0], R0 ;  /* 0x0000a000030085a7 */ /* 0x000f2400080010ff */
[----:B----4-:R-:W-:Y:S05]  /*caf0*/  @!P0 BRA `(.L_x_100) ;  /* 0xfffffffc00f08947 */ /* 0x010fea000383ffff */
[----:B------:R-:W-:Y:S05]  /*cb00*/  BRA `(.L_x_189) ;  /* 0xffffff8c00e07947 */ /* 0x000fea000383ffff */
.L_x_111:
[----:B-1----:R1:W2:Y:S02]  /*cb10*/  SYNCS.PHASECHK.TRANS64.TRYWAIT P1, [R3+URZ+0x50], R0 ;  /* 0x00005000030075a7 */ /* 0x0022a400080211ff */
[----:B--2---:R-:W-:Y:S05]  /*cb20*/  @!P1 NANOSLEEP.SYNCS 0x989680 ;  /* 0x009896800000995d */ /* 0x004fea0003900000 */
[----:B------:R-:W2:Y:S02]  /*cb30*/  @!P1 SYNCS.PHASECHK.TRANS64 P1, [R3+URZ+0x50], R0 ;  /* 0x00005000030095a7 */ /* 0x000ea400080210ff */
[----:B--2---:R-:W-:Y:S05]  /*cb40*/  @!P1 BRA `(.L_x_111) ;  /* 0xfffffffc00f09947 */ /* 0x004fea000383ffff */
[----:B------:R-:W-:Y:S05]  /*cb50*/  BRA `(.L_x_110) ;  /* 0xffffff9c004c7947 */ /* 0x000fea000383ffff */
.L_x_113:
[----:B--2---:R2:W3:Y:S02]  /*cb60*/  SYNCS.PHASECHK.TRANS64.TRYWAIT P0, [R165+URZ+0xc0], R2 ;  /* 0x0000c002a50075a7 */ /* 0x0044e400080011ff */
[----:B---3--:R-:W-:Y:S05]  /*cb70*/  @!P0 NANOSLEEP.SYNCS 0x989680 ;  /* 0x009896800000895d */ /* 0x008fea0003900000 */
[----:B------:R-:W3:Y:S02]  /*cb80*/  @!P0 SYNCS.PHASECHK.TRANS64 P0, [R165+URZ+0xc0], R2 ;  /* 0x0000c002a50085a7 */ /* 0x000ee400080010ff */
[----:B---3--:R-:W-:Y:S05]  /*cb90*/  @!P0 BRA `(.L_x_113) ;  /* 0xfffffffc00f08947 */ /* 0x008fea000383ffff */
[----:B------:R-:W-:Y:S05]  /*cba0*/  BRA `(.L_x_112) ;  /* 0xffffff9c00a87947 */ /* 0x000fea000383ffff */
.L_x_122:
[----:B--2---:R2:W3:Y:S02]  /*cbb0*/  SYNCS.PHASECHK.TRANS64.TRYWAIT P0, [R191+URZ+0x50], R0 ;  /* 0x00005000bf0075a7 */ /* 0x0044e400080011ff */
[----:B---3--:R-:W-:Y:S05]  /*cbc0*/  @!P0 NANOSLEEP.SYNCS 0x989680 ;  /* 0x009896800000895d */ /* 0x008fea0003900000 */
[----:B------:R-:W3:Y:S02]  /*cbd0*/  @!P0 SYNCS.PHASECHK.TRANS64 P0, [R191+URZ+0x50], R0 ;  /* 0x00005000bf0085a7 */ /* 0x000ee400080010ff */
[----:B---3--:R-:W-:Y:S05]  /*cbe0*/  @!P0 BRA `(.L_x_122) ;  /* 0xfffffffc00f08947 */ /* 0x008fea000383ffff */
[----:B------:R-:W-:Y:S05]  /*cbf0*/  BRA `(.L_x_121) ;  /* 0xffffffb000b47947 */ /* 0x000fea000383ffff */
.L_x_131:
[----:B--2---:R2:W3:Y:S02]  /*cc00*/  SYNCS.PHASECHK.TRANS64.TRYWAIT P0, [R0+URZ+0x50], R9 ;  /* 0x00005009000075a7 */ /* 0x0044e400080011ff */
[----:B---3--:R-:W-:Y:S05]  /*cc10*/  @!P0 NANOSLEEP.SYNCS 0x989680 ;  /* 0x009896800000895d */ /* 0x008fea0003900000 */
[----:B------:R-:W3:Y:S02]  /*cc20*/  @!P0 SYNCS.PHASECHK.TRANS64 P0, [R0+URZ+0x50], R9 ;  /* 0x00005009000085a7 */ /* 0x000ee400080010ff */
[----:B---3--:R-:W-:Y:S05]  /*cc30*/  @!P0 BRA `(.L_x_131) ;  /* 0xfffffffc00f08947 */ /* 0x008fea000383ffff */
[----:B------:R-:W-:Y:S05]  /*cc40*/  BRA `(.L_x_130) ;  /* 0xffffffc8000c7947 */ /* 0x000fea000383ffff */
.L_x_140:
[----:B--2---:R2:W3:Y:S02]  /*cc50*/  SYNCS.PHASECHK.TRANS64.TRYWAIT P0, [R0+URZ+0x50], R7 ;  /* 0x00005007000075a7 */ /* 0x0044e400080011ff */
[----:B---3--:R-:W-:Y:S05]  /*cc60*/  @!P0 NANOSLEEP.SYNCS 0x989680 ;  /* 0x009896800000895d */ /* 0x008fea0003900000 */
[----:B------:R-:W3:Y:S02]  /*cc70*/  @!P0 SYNCS.PHASECHK.TRANS64 P0, [R0+URZ+0x50], R7 ;  /* 0x00005007000085a7 */ /* 0x000ee400080010ff */
[----:B---3--:R-:W-:Y:S05]  /*cc80*/  @!P0 BRA `(.L_x_140) ;  /* 0xfffffffc00f08947 */ /* 0x008fea000383ffff */
[----:B------:R-:W-:Y:S05]  /*cc90*/  BRA `(.L_x_139) ;  /* 0xffffffdc00707947 */ /* 0x000fea000383ffff */
        .weak           $__internal_0_$__cuda_sm10x_tcgen05_guardrail_trap_col_being_dealloced_not_returned_by_alloc
        .type           $__internal_0_$__cuda_sm10x_tcgen05_guardrail_trap_col_being_dealloced_not_returned_by_alloc,@function
        .size           $__internal_0_$__cuda_sm10x_tcgen05_guardrail_trap_col_being_dealloced_not_returned_by_alloc,($__internal_1_$__cuda_sm10x_tcgen05_guardrail_trap_phase_invalid_during_alloc - $__internal_0_$__cuda_sm10x_tcgen05_guardrail_trap_col_being_dealloced_not_returned_by_alloc)
$__internal_0_$__cuda_sm10x_tcgen05_guardrail_trap_col_being_dealloced_not_returned_by_alloc:
[----:B------:R-:W-:Y:S05]  /*cca0*/  BPT.TRAP 0x1 ;  /* 0x000000040000795c */ /* 0x000fea0000300000 */
[----:B------:R-:W-:-:S04]  /*ccb0*/  HFMA2 R3, -RZ, RZ, 0, 0 ;  /* 0x00000000ff037431 */ /* 0x000fc800000001ff */
[----:B------:R-:W-:Y:S05]  /*ccc0*/  RET.REL.NODEC R2 `(_ZN7cutlass13device_kernelINS_4gemm6kernel13GemmUniversalIN4cute5tupleIJiiiiEEENS1_10collective13CollectiveMmaINS1_35MainloopSm100TmaUmmaWarpSpecializedILi5ELi2ELi2ENS5_IJNS4_1CILi4EEESB_NSA_ILi1EEEEEEEENS5_IJNSA_ILi256EEESF_NSA_ILi128EEEEEENS_12float_e4m3_tENS5_IJlSC_lEEESI_SJ_NS4_8TiledMMAINS4_8MMA_AtomIJNS4_10MMA_TraitsINS4_25SM100_MMA_F8F6F4_2x1SM_SSEJSI_SI_fSF_SF_NS4_17integral_constantINS4_4UMMA5MajorELSQ_0EEESR_NSO_INSP_7ScaleInELSS_0EEEST_EEEEEENS4_6LayoutINS5_IJSC_SC_SC_EEENS5_IJNSA_ILi0EEESY_SY_EEEEENS5_IJNS4_10UnderscoreES11_S11_EEEEENS4_28SM100_TMA_2SM_LOAD_MULTICASTENS4_14ComposedLayoutINS4_7SwizzleILi3ELi4ELi3EEENS4_18smem_ptr_flag_bitsILi8EEENSW_INS5_IJNSA_ILi8EEESG_EEENS5_IJSG_SC_EEEEEEEvNS4_8identityES14_S1E_vS1F_EENS_8epilogue10collective18CollectiveEpilogueINS1H_23Sm100TmaWarpSpecializedILi4ELi2ELi64ELb0ELb0EEEJNS5_IJSG_SF_SG_EEENS5_IJNSW_ISG_SC_EENSW_INSA_ILi64EEESC_EEEEESI_SJ_SI_SJ_NS1H_6fusion15FusionCallbacksIS1L_NS1R_17LinearCombinationISI_fSI_fLNS_15FloatRoundStyleE2EEES1M_S1Q_JEEENS4_5SM1004TMEM4LOAD26SM100_TMEM_LOAD_32dp32b64xENS4_13SM90_TMA_LOADENS15_INS16_ILi2ELi4ELi3EEES19_NSW_INS5_IJS1A_S1O_EEENS5_IJS1O_SC_EEEEEEENS4_39AutoVectorizingCopyWithAssumedAlignmentILi128EEENS4_14SM90_TMA_STOREES26_S28_S28_EEEvvEEEEvNT_6ParamsE) ;  /* 0xffffff3002cc7950 */ /* 0x000fea0003c3ffff */
        .weak           $__internal_1_$__cuda_sm10x_tcgen05_guardrail_trap_phase_invalid_during_alloc
        .type           $__internal_1_$__cuda_sm10x_tcgen05_guardrail_trap_phase_invalid_during_alloc,@function
        .size           $__internal_1_$__cuda_sm10x_tcgen05_guardrail_trap_phase_invalid_during_alloc,($__internal_2_$__cuda_sm10x_tcgen05_guardrail_trap_unallocated_columns_being_dealloced - $__internal_1_$__cuda_sm10x_tcgen05_guardrail_trap_phase_invalid_during_alloc)
$__internal_1_$__cuda_sm10x_tcgen05_guardrail_trap_phase_invalid_during_alloc:
[----:B------:R-:W-:Y:S05]  /*ccd0*/  BPT.TRAP 0x1 ;  /* 0x000000040000795c */ /* 0x000fea0000300000 */
[----:B------:R-:W-:-:S04]  /*cce0*/  MOV R5, 0x0 ;  /* 0x0000000000057802 */ /* 0x000fc80000000f00 */
[----:B------:R-:W-:Y:S05]  /*ccf0*/  RET.REL.NODEC R4 `(_ZN7cutlass13device_kernelINS_4gemm6kernel13GemmUniversalIN4cute5tupleIJiiiiEEENS1_10collective13CollectiveMmaINS1_35MainloopSm100TmaUmmaWarpSpecializedILi5ELi2ELi2ENS5_IJNS4_1CILi4EEESB_NSA_ILi1EEEEEEEENS5_IJNSA_ILi256EEESF_NSA_ILi128EEEEEENS_12float_e4m3_tENS5_IJlSC_lEEESI_SJ_NS4_8TiledMMAINS4_8MMA_AtomIJNS4_10MMA_TraitsINS4_25SM100_MMA_F8F6F4_2x1SM_SSEJSI_SI_fSF_SF_NS4_17integral_constantINS4_4UMMA5MajorELSQ_0EEESR_NSO_INSP_7ScaleInELSS_0EEEST_EEEEEENS4_6LayoutINS5_IJSC_SC_SC_EEENS5_IJNSA_ILi0EEESY_SY_EEEEENS5_IJNS4_10UnderscoreES11_S11_EEEEENS4_28SM100_TMA_2SM_LOAD_MULTICASTENS4_14ComposedLayoutINS4_7SwizzleILi3ELi4ELi3EEENS4_18smem_ptr_flag_bitsILi8EEENSW_INS5_IJNSA_ILi8EEESG_EEENS5_IJSG_SC_EEEEEEEvNS4_8identityES14_S1E_vS1F_EENS_8epilogue10collective18CollectiveEpilogueINS1H_23Sm100TmaWarpSpecializedILi4ELi2ELi64ELb0ELb0EEEJNS5_IJSG_SF_SG_EEENS5_IJNSW_ISG_SC_EENSW_INSA_ILi64EEESC_EEEEESI_SJ_SI_SJ_NS1H_6fusion15FusionCallbacksIS1L_NS1R_17LinearCombinationISI_fSI_fLNS_15FloatRoundStyleE2EEES1M_S1Q_JEEENS4_5SM1004TMEM4LOAD26SM100_TMEM_LOAD_32dp32b64xENS4_13SM90_TMA_LOADENS15_INS16_ILi2ELi4ELi3EEES19_NSW_INS5_IJS1A_S1O_EEENS5_IJS1O_SC_EEEEEEENS4_39AutoVectorizingCopyWithAssumedAlignmentILi128EEENS4_14SM90_TMA_STOREES26_S28_S28_EEEvvEEEEvNT_6ParamsE) ;  /* 0xffffff3004c07950 */ /* 0x000fea0003c3ffff */
        .weak           $__internal_2_$__cuda_sm10x_tcgen05_guardrail_trap_unallocated_columns_being_dealloced
        .type           $__internal_2_$__cuda_sm10x_tcgen05_guardrail_trap_unallocated_columns_being_dealloced,@function
        .size           $__internal_2_$__cuda_sm10x_tcgen05_guardrail_trap_unallocated_columns_being_dealloced,(.L_x_191 - $__internal_2_$__cuda_sm10x_tcgen05_guardrail_trap_unallocated_columns_being_dealloced)
$__internal_2_$__cuda_sm10x_tcgen05_guardrail_trap_unallocated_columns_being_dealloced:
[----:B------:R-:W-:Y:S05]  /*cd00*/  BPT.TRAP 0x1 ;  /* 0x000000040000795c */ /* 0x000fea0000300000 */
[----:B------:R-:W-:-:S04]  /*cd10*/  HFMA2 R3, -RZ, RZ, 0, 0 ;  /* 0x00000000ff037431 */ /* 0x000fc800000001ff */
[----:B------:R-:W-:Y:S05]  /*cd20*/  RET.REL.NODEC R2 `(_ZN7cutlass13device_kernelINS_4gemm6kernel13GemmUniversalIN4cute5tupleIJiiiiEEENS1_10collective13CollectiveMmaINS1_35MainloopSm100TmaUmmaWarpSpecializedILi5ELi2ELi2ENS5_IJNS4_1CILi4EEESB_NSA_ILi1EEEEEEEENS5_IJNSA_ILi256EEESF_NSA_ILi128EEEEEENS_12float_e4m3_tENS5_IJlSC_lEEESI_SJ_NS4_8TiledMMAINS4_8MMA_AtomIJNS4_10MMA_TraitsINS4_25SM100_MMA_F8F6F4_2x1SM_SSEJSI_SI_fSF_SF_NS4_17integral_constantINS4_4UMMA5MajorELSQ_0EEESR_NSO_INSP_7ScaleInELSS_0EEEST_EEEEEENS4_6LayoutINS5_IJSC_SC_SC_EEENS5_IJNSA_ILi0EEESY_SY_EEEEENS5_IJNS4_10UnderscoreES11_S11_EEEEENS4_28SM100_TMA_2SM_LOAD_MULTICASTENS4_14ComposedLayoutINS4_7SwizzleILi3ELi4ELi3EEENS4_18smem_ptr_flag_bitsILi8EEENSW_INS5_IJNSA_ILi8EEESG_EEENS5_IJSG_SC_EEEEEEEvNS4_8identityES14_S1E_vS1F_EENS_8epilogue10collective18CollectiveEpilogueINS1H_23Sm100TmaWarpSpecializedILi4ELi2ELi64ELb0ELb0EEEJNS5_IJSG_SF_SG_EEENS5_IJNSW_ISG_SC_EENSW_INSA_ILi64EEESC_EEEEESI_SJ_SI_SJ_NS1H_6fusion15FusionCallbacksIS1L_NS1R_17LinearCombinationISI_fSI_fLNS_15FloatRoundStyleE2EEES1M_S1Q_JEEENS4_5SM1004TMEM4LOAD26SM100_TMEM_LOAD_32dp32b64xENS4_13SM90_TMA_LOADENS15_INS16_ILi2ELi4ELi3EEES19_NSW_INS5_IJS1A_S1O_EEENS5_IJS1O_SC_EEEEEEENS4_39AutoVectorizingCopyWithAssumedAlignmentILi128EEENS4_14SM90_TMA_STOREES26_S28_S28_EEEvvEEEEvNT_6ParamsE) ;  /* 0xffffff3002b47950 */ /* 0x000fea0003c3ffff */
.L_x_190:
[----:B------:R-:W-:-:S00]  /*cd30*/  BRA `(.L_x_190) ;  /* 0xfffffffc00fc7947 */ /* 0x000fc0000383ffff */
[----:B------:R-:W-:-:S00]  /*cd40*/  NOP ;  /* 0x0000000000007918 */ /* 0x000fc00000000000 */
        /* <DEDUP_REMOVED lines=11> */
.L_x_191:


//--------------------- .nv.global.init           --------------------------
	.section	.nv.global.init,"aw",@progbits
.nv.global.init:
	.type		$str$27,@object
	.size		$str$27,($str$28 - $str$27)
$str$27:
        /*0000*/ 	.byte	0x28, 0x61, 0x64, 0x64, 0x72, 0x65, 0x73, 0x73, 0x20, 0x26, 0x20, 0x6d, 0x61, 0x73, 0x6b, 0x29
        /*0010*/ 	.byte	0x20, 0x3d, 0x3d, 0x20, 0x30, 0x00
	.type		$str$28,@object
	.size		$str$28,($str$26 - $str$28)
$str$28:
        /*0016*/ 	.byte	0x2f, 0x74, 0x6d, 0x70, 0x2f, 0x63, 0x75, 0x74, 0x6c, 0x61, 0x73, 0x73, 0x5f, 0x73, 0x77, 0x65
        /*0026*/ 	.byte	0x65, 0x70, 0x5f, 0x73, 0x72, 0x63, 0x2f, 0x69, 0x6e, 0x63, 0x6c, 0x75, 0x64, 0x65, 0x2f, 0x63
        /*0036*/ 	.byte	0x75, 0x74, 0x65, 0x2f, 0x70, 0x6f, 0x69, 0x6e, 0x74, 0x65, 0x72, 0x5f, 0x66, 0x6c, 0x61, 0x67
        /*0046*/ 	.byte	0x67, 0x65, 0x64, 0x2e, 0x68, 0x70, 0x70, 0x00
	.type		$str$26,@object
	.size		$str$26,($str$25 - $str$26)
$str$26:
        /*004e*/ 	.byte	0x2f, 0x74, 0x6d, 0x70, 0x2f, 0x63, 0x75, 0x74, 0x6c, 0x61, 0x73, 0x73, 0x5f, 0x73, 0x77, 0x65
        /*005e*/ 	.byte	0x65, 0x70, 0x5f, 0x73, 0x72, 0x63, 0x2f, 0x69, 0x6e, 0x63, 0x6c, 0x75, 0x64, 0x65, 0x2f, 0x63
        /*006e*/ 	.byte	0x75, 0x74, 0x65, 0x2f, 0x61, 0x74, 0x6f, 0x6d, 0x2f, 0x63, 0x6f, 0x70, 0x79, 0x5f, 0x74, 0x72
        /*007e*/ 	.byte	0x61, 0x69, 0x74, 0x73, 0x5f, 0x73, 0x6d, 0x31, 0x30, 0x30, 0x2e, 0x68, 0x70, 0x70, 0x00
	.type		$str$25,@object
	.size		$str$25,(__unnamed_1 - $str$25)
$str$25:
        /*008d*/ 	.byte	0x28, 0x28, 0x75, 0x69, 0x6e, 0x74, 0x33, 0x32, 0x5f, 0x74, 0x28, 0x74, 0x68, 0x72, 0x65, 0x61
        /*009d*/ 	.byte	0x64, 0x49, 0x64, 0x78, 0x2e, 0x78, 0x29, 0x20, 0x2f, 0x20, 0x33, 0x32, 0x29, 0x20, 0x25, 0x20
        /*00ad*/ 	.byte	0x34, 0x29, 0x20, 0x3d, 0x3d, 0x20, 0x28, 0x28, 0x28, 0x74, 0x6d, 0x65, 0x6d, 0x5f, 0x61, 0x64
        /*00bd*/ 	.byte	0x64, 0x72, 0x20, 0x3e, 0x3e, 0x20, 0x31, 0x36, 0x29, 0x20, 0x2f, 0x20, 0x33, 0x32, 0x29, 0x20
        /*00cd*/ 	.byte	0x25, 0x20, 0x34, 0x29, 0x00
	.type		__unnamed_1,@object
	.size		__unnamed_1,(__unnamed_2 - __unnamed_1)
__unnamed_1:
        /*00d2*/ 	.byte	0x61, 0x75, 0x74, 0x6f, 0x20, 0x63, 0x75, 0x74, 0x65, 0x3a, 0x3a, 0x61, 0x73, 0x5f, 0x70, 0x6f
        /* <DEDUP_REMOVED lines=24> */
        /*0262*/ 	.byte	0x43, 0x3c, 0x38, 0x31, 0x39, 0x32, 0x3e, 0x3e, 0x3e, 0x3e, 0x5d, 0x00
	.type		__unnamed_2,@object
	.size		__unnamed_2,(__unnamed_3 - __unnamed_2)
__unnamed_2:
        /* <DEDUP_REMOVED lines=26> */
	.type		__unnamed_3,@object
	.size		__unnamed_3,(.L_3 - __unnamed_3)
__unnamed_3:
        /* <DEDUP_REMOVED lines=42> */
        /*06aa*/ 	.byte	0x3e, 0x3e, 0x3e, 0x3e, 0x5d, 0x00
.L_3:


//--------------------- .nv.shared._ZN7cutlass13device_kernelINS_4gemm6kernel13GemmUniversalIN4cute5tupleIJiiiiEEENS1_10collective13CollectiveMmaINS1_35MainloopSm100TmaUmmaWarpSpecializedILi5ELi2ELi2ENS5_IJNS4_1CILi4EEESB_NSA_ILi1EEEEEEEENS5_IJNSA_ILi256EEESF_NSA_ILi128EEEEEENS_12float_e4m3_tENS5_IJlSC_lEEESI_SJ_NS4_8TiledMMAINS4_8MMA_AtomIJNS4_10MMA_TraitsINS4_25SM100_MMA_F8F6F4_2x1SM_SSEJSI_SI_fSF_SF_NS4_17integral_constantINS4_4UMMA5MajorELSQ_0EEESR_NSO_INSP_7ScaleInELSS_0EEEST_EEEEEENS4_6LayoutINS5_IJSC_SC_SC_EEENS5_IJNSA_ILi0EEESY_SY_EEEEENS5_IJNS4_10UnderscoreES11_S11_EEEEENS4_28SM100_TMA_2SM_LOAD_MULTICASTENS4_14ComposedLayoutINS4_7SwizzleILi3ELi4ELi3EEENS4_18smem_ptr_flag_bitsILi8EEENSW_INS5_IJNSA_ILi8EEESG_EEENS5_IJSG_SC_EEEEEEEvNS4_8identityES14_S1E_vS1F_EENS_8epilogue10collective18CollectiveEpilogueINS1H_23Sm100TmaWarpSpecializedILi4ELi2ELi64ELb0ELb0EEEJNS5_IJSG_SF_SG_EEENS5_IJNSW_ISG_SC_EENSW_INSA_ILi64EEESC_EEEEESI_SJ_SI_SJ_NS1H_6fusion15FusionCallbacksIS1L_NS1R_17LinearCombinationISI_fSI_fLNS_15FloatRoundStyleE2EEES1M_S1Q_JEEENS4_5SM1004TMEM4LOAD26SM100_TMEM_LOAD_32dp32b64xENS4_13SM90_TMA_LOADENS15_INS16_ILi2ELi4ELi3EEES19_NSW_INS5_IJS1A_S1O_EEENS5_IJS1O_SC_EEEEEEENS4_39AutoVectorizingCopyWithAssumedAlignmentILi128EEENS4_14SM90_TMA_STOREES26_S28_S28_EEEvvEEEEvNT_6ParamsE --------------------------
	.section	.nv.shared._ZN7cutlass13device_kernelINS_4gemm6kernel13GemmUniversalIN4cute5tupleIJiiiiEEENS1_10collective13CollectiveMmaINS1_35MainloopSm100TmaUmmaWarpSpecializedILi5ELi2ELi2ENS5_IJNS4_1CILi4EEESB_NSA_ILi1EEEEEEEENS5_IJNSA_ILi256EEESF_NSA_ILi128EEEEEENS_12float_e4m3_tENS5_IJlSC_lEEESI_SJ_NS4_8TiledMMAINS4_8MMA_AtomIJNS4_10MMA_TraitsINS4_25SM100_MMA_F8F6F4_2x1SM_SSEJSI_SI_fSF_SF_NS4_17integral_constantINS4_4UMMA5MajorELSQ_0EEESR_NSO_INSP_7ScaleInELSS_0EEEST_EEEEEENS4_6LayoutINS5_IJSC_SC_SC_EEENS5_IJNSA_ILi0EEESY_SY_EEEEENS5_IJNS4_10UnderscoreES11_S11_EEEEENS4_28SM100_TMA_2SM_LOAD_MULTICASTENS4_14ComposedLayoutINS4_7SwizzleILi3ELi4ELi3EEENS4_18smem_ptr_flag_bitsILi8EEENSW_INS5_IJNSA_ILi8EEESG_EEENS5_IJSG_SC_EEEEEEEvNS4_8identityES14_S1E_vS1F_EENS_8epilogue10collective18CollectiveEpilogueINS1H_23Sm100TmaWarpSpecializedILi4ELi2ELi64ELb0ELb0EEEJNS5_IJSG_SF_SG_EEENS5_IJNSW_ISG_SC_EENSW_INSA_ILi64EEESC_EEEEESI_SJ_SI_SJ_NS1H_6fusion15FusionCallbacksIS1L_NS1R_17LinearCombinationISI_fSI_fLNS_15FloatRoundStyleE2EEES1M_S1Q_JEEENS4_5SM1004TMEM4LOAD26SM100_TMEM_LOAD_32dp32b64xENS4_13SM90_TMA_LOADENS15_INS16_ILi2ELi4ELi3EEES19_NSW_INS5_IJS1A_S1O_EEENS5_IJS1O_SC_EEEEEEENS4_39AutoVectorizingCopyWithAssumedAlignmentILi128EEENS4_14SM90_TMA_STOREES26_S28_S28_EEEvvEEEEvNT_6ParamsE,"aw",@nobits
	.sectionflags	@""
	.align	16
	.zero		1024


//--------------------- .nv.shared.reserved.0     --------------------------
	.section	.nv.shared.reserved.0,"aw",@nobits
	.weak		__nv_reservedSMEM_offset_0_alias
	.size		__nv_reservedSMEM_offset_0_alias, 0, 64
	.other		__nv_reservedSMEM_offset_0_alias,@"STO_CUDA_RESERVED_SHARED STV_DEFAULT"
__nv_reservedSMEM_offset_0_alias:
	.zero		0
.nv.shared.reserved.0:
	.zero		64
	.weak		__nv_reservedSMEM_tcgen05_partition
	.type		__nv_reservedSMEM_tcgen05_partition,@object
	.size		__nv_reservedSMEM_tcgen05_partition,(.L_0 - __nv_reservedSMEM_tcgen05_partition)
__nv_reservedSMEM_tcgen05_partition:
	.zero		32
.L_0:


//--------------------- .nv.global                --------------------------
	.section	.nv.global,"aw",@nobits
.nv.global:
	.type		_ZN40_INTERNAL_44e05570_4_k_cu_b51698be_331324cute1_E,@object
	.size		_ZN40_INTERNAL_44e05570_4_k_cu_b51698be_331324cute1_E,(_ZN40_INTERNAL_44e05570_4_k_cu_b51698be_331324cuda3std3__45__cpo6cbeginE - _ZN40_INTERNAL_44e05570_4_k_cu_b51698be_331324cute1_E)
_ZN40_INTERNAL_44e05570_4_k_cu_b51698be_331324cute1_E:
	.zero		1
	.type		_ZN40_INTERNAL_44e05570_4_k_cu_b51698be_331324cuda3std3__45__cpo6cbeginE,@object
	.size		_ZN40_INTERNAL_44e05570_4_k_cu_b51698be_331324cuda3std3__45__cpo6cbeginE,(_ZN40_INTERNAL_44e05570_4_k_cu_b51698be_331324cuda3std3__48in_placeE - _ZN40_INTERNAL_44e05570_4_k_cu_b51698be_331324cuda3std3__45__cpo6cbeginE)
_ZN40_INTERNAL_44e05570_4_k_cu_b51698be_331324cuda3std3__45__cpo6cbeginE:
	.zero		1
	.type		_ZN40_INTERNAL_44e05570_4_k_cu_b51698be_331324cuda3std3__48in_placeE,@object
	.size		_ZN40_INTERNAL_44e05570_4_k_cu_b51698be_331324cuda3std3__48in_placeE,(_ZN40_INTERNAL_44e05570_4_k_cu_b51698be_331324cuda3std6ranges3__45__cpo9iter_moveE - _ZN40_INTERNAL_44e05570_4_k_cu_b51698be_331324cuda3std3__48in_placeE)
_ZN40_INTERNAL_44e05570_4_k_cu_b51698be_331324cuda3std3__48in_placeE:
	.zero		1
	.type		_ZN40_INTERNAL_44e05570_4_k_cu_b51698be_331324cuda3std6ranges3__45__cpo9iter_moveE,@object
	.size		_ZN40_INTERNAL_44e05570_4_k_cu_b51698be_331324cuda3std6ranges3__45__cpo9iter_moveE,(_ZN40_INTERNAL_44e05570_4_k_cu_b51698be_331324cuda3std3__45__cpo5beginE - _ZN40_INTERNAL_44e05570_4_k_cu_b51698be_331324cuda3std6ranges3__45__cpo9iter_moveE)
_ZN40_INTERNAL_44e05570_4_k_cu_b51698be_331324cuda3std6ranges3__45__cpo9iter_moveE:
	.zero		1
	.type		_ZN40_INTERNAL_44e05570_4_k_cu_b51698be_331324cuda3std3__45__cpo5beginE,@object
	.size		_ZN40_INTERNAL_44e05570_4_k_cu_b51698be_331324cuda3std3__45__cpo5beginE,(_ZN40_INTERNAL_44e05570_4_k_cu_b51698be_331324cuda3std3__442_GLOBAL__N__44e05570_4_k_cu_b51698be_331326ignoreE - _ZN40_INTERNAL_44e05570_4_k_cu_b51698be_331324cuda3std3__45__cpo5beginE)
_ZN40_INTERNAL_44e05570_4_k_cu_b51698be_331324cuda3std3__45__cpo5beginE:
	.zero		1
	.type		_ZN40_INTERNAL_44e05570_4_k_cu_b51698be_331324cuda3std3__442_GLOBAL__N__44e05570_4_k_cu_b51698be_331326ignoreE,@object
	.size		_ZN40_INTERNAL_44e05570_4_k_cu_b51698be_331324cuda3std3__442_GLOBAL__N__44e05570_4_k_cu_b51698be_331326ignoreE,(_ZN40_INTERNAL_44e05570_4_k_cu_b51698be_331324cute7productE - _ZN40_INTERNAL_44e05570_4_k_cu_b51698be_331324cuda3std3__442_GLOBAL__N__44e05570_4_k_cu_b51698be_331326ignoreE)
_ZN40_INTERNAL_44e05570_4_k_cu_b51698be_331324cuda3std3__442_GLOBAL__N__44e05570_4_k_cu_b51698be_331326ignoreE:
	.zero		1
	.type		_ZN40_INTERNAL_44e05570_4_k_cu_b51698be_331324cute7productE,@object
	.size		_ZN40_INTERNAL_44e05570_4_k_cu_b51698be_331324cute7productE,(_ZN40_INTERNAL_44e05570_4_k_cu_b51698be_331324cuda3std3__45__cpo3endE - _ZN40_INTERNAL_44e05570_4_k_cu_b51698be_331324cute7productE)
_ZN40_INTERNAL_44e05570_4_k_cu_b51698be_331324cute7productE:
	.zero		1
	.type		_ZN40_INTERNAL_44e05570_4_k_cu_b51698be_331324cuda3std3__45__cpo3endE,@object
	.size		_ZN40_INTERNAL_44e05570_4_k_cu_b51698be_331324cuda3std3__45__cpo3endE,(_ZN40_INTERNAL_44e05570_4_k_cu_b51698be_331324cuda3std3__419piecewise_constructE - _ZN40_INTERNAL_44e05570_4_k_cu_b51698be_331324cuda3std3__45__cpo3endE)
_ZN40_INTERNAL_44e05570_4_k_cu_b51698be_331324cuda3std3__45__cpo3endE:
	.zero		1
	.type		_ZN40_INTERNAL_44e05570_4_k_cu_b51698be_331324cuda3std3__419piecewise_constructE,@object
	.size		_ZN40_INTERNAL_44e05570_4_k_cu_b51698be_331324cuda3std3__419piecewise_constructE,(_ZN40_INTERNAL_44e05570_4_k_cu_b51698be_331324cuda3std3__45__cpo4cendE - _ZN40_INTERNAL_44e05570_4_k_cu_b51698be_331324cuda3std3__419piecewise_constructE)
_ZN40_INTERNAL_44e05570_4_k_cu_b51698be_331324cuda3std3__419piecewise_constructE:
	.zero		1
	.type		_ZN40_INTERNAL_44e05570_4_k_cu_b51698be_331324cuda3std3__45__cpo4cendE,@object
	.size		_ZN40_INTERNAL_44e05570_4_k_cu_b51698be_331324cuda3std3__45__cpo4cendE,(_ZN40_INTERNAL_44e05570_4_k_cu_b51698be_331324cuda3std6ranges3__45__cpo4swapE - _ZN40_INTERNAL_44e05570_4_k_cu_b51698be_331324cuda3std3__45__cpo4cendE)
_ZN40_INTERNAL_44e05570_4_k_cu_b51698be_331324cuda3std3__45__cpo4cendE:
	.zero		1
	.type		_ZN40_INTERNAL_44e05570_4_k_cu_b51698be_331324cuda3std6ranges3__45__cpo4swapE,@object
	.size		_ZN40_INTERNAL_44e05570_4_k_cu_b51698be_331324cuda3std6ranges3__45__cpo4swapE,(.L_11 - _ZN40_INTERNAL_44e05570_4_k_cu_b51698be_331324cuda3std6ranges3__45__cpo4swapE)
_ZN40_INTERNAL_44e05570_4_k_cu_b51698be_331324cuda3std6ranges3__45__cpo4swapE:
	.zero		1
.L_11:


//--------------------- .nv.constant0._ZN7cutlass13device_kernelINS_4gemm6kernel13GemmUniversalIN4cute5tupleIJiiiiEEENS1_10collective13CollectiveMmaINS1_35MainloopSm100TmaUmmaWarpSpecializedILi5ELi2ELi2ENS5_IJNS4_1CILi4EEESB_NSA_ILi1EEEEEEEENS5_IJNSA_ILi256EEESF_NSA_ILi128EEEEEENS_12float_e4m3_tENS5_IJlSC_lEEESI_SJ_NS4_8TiledMMAINS4_8MMA_AtomIJNS4_10MMA_TraitsINS4_25SM100_MMA_F8F6F4_2x1SM_SSEJSI_SI_fSF_SF_NS4_17integral_constantINS4_4UMMA5MajorELSQ_0EEESR_NSO_INSP_7ScaleInELSS_0EEEST_EEEEEENS4_6LayoutINS5_IJSC_SC_SC_EEENS5_IJNSA_ILi0EEESY_SY_EEEEENS5_IJNS4_10UnderscoreES11_S11_EEEEENS4_28SM100_TMA_2SM_LOAD_MULTICASTENS4_14ComposedLayoutINS4_7SwizzleILi3ELi4ELi3EEENS4_18smem_ptr_flag_bitsILi8EEENSW_INS5_IJNSA_ILi8EEESG_EEENS5_IJSG_SC_EEEEEEEvNS4_8identityES14_S1E_vS1F_EENS_8epilogue10collective18CollectiveEpilogueINS1H_23Sm100TmaWarpSpecializedILi4ELi2ELi64ELb0ELb0EEEJNS5_IJSG_SF_SG_EEENS5_IJNSW_ISG_SC_EENSW_INSA_ILi64EEESC_EEEEESI_SJ_SI_SJ_NS1H_6fusion15FusionCallbacksIS1L_NS1R_17LinearCombinationISI_fSI_fLNS_15FloatRoundStyleE2EEES1M_S1Q_JEEENS4_5SM1004TMEM4LOAD26SM100_TMEM_LOAD_32dp32b64xENS4_13SM90_TMA_LOADENS15_INS16_ILi2ELi4ELi3EEES19_NSW_INS5_IJS1A_S1O_EEENS5_IJS1O_SC_EEEEEEENS4_39AutoVectorizingCopyWithAssumedAlignmentILi128EEENS4_14SM90_TMA_STOREES26_S28_S28_EEEvvEEEEvNT_6ParamsE --------------------------
	.section	.nv.constant0._ZN7cutlass13device_kernelINS_4gemm6kernel13GemmUniversalIN4cute5tupleIJiiiiEEENS1_10collective13CollectiveMmaINS1_35MainloopSm100TmaUmmaWarpSpecializedILi5ELi2ELi2ENS5_IJNS4_1CILi4EEESB_NSA_ILi1EEEEEEEENS5_IJNSA_ILi256EEESF_NSA_ILi128EEEEEENS_12float_e4m3_tENS5_IJlSC_lEEESI_SJ_NS4_8TiledMMAINS4_8MMA_AtomIJNS4_10MMA_TraitsINS4_25SM100_MMA_F8F6F4_2x1SM_SSEJSI_SI_fSF_SF_NS4_17integral_constantINS4_4UMMA5MajorELSQ_0EEESR_NSO_INSP_7ScaleInELSS_0EEEST_EEEEEENS4_6LayoutINS5_IJSC_SC_SC_EEENS5_IJNSA_ILi0EEESY_SY_EEEEENS5_IJNS4_10UnderscoreES11_S11_EEEEENS4_28SM100_TMA_2SM_LOAD_MULTICASTENS4_14ComposedLayoutINS4_7SwizzleILi3ELi4ELi3EEENS4_18smem_ptr_flag_bitsILi8EEENSW_INS5_IJNSA_ILi8EEESG_EEENS5_IJSG_SC_EEEEEEEvNS4_8identityES14_S1E_vS1F_EENS_8epilogue10collective18CollectiveEpilogueINS1H_23Sm100TmaWarpSpecializedILi4ELi2ELi64ELb0ELb0EEEJNS5_IJSG_SF_SG_EEENS5_IJNSW_ISG_SC_EENSW_INSA_ILi64EEESC_EEEEESI_SJ_SI_SJ_NS1H_6fusion15FusionCallbacksIS1L_NS1R_17LinearCombinationISI_fSI_fLNS_15FloatRoundStyleE2EEES1M_S1Q_JEEENS4_5SM1004TMEM4LOAD26SM100_TMEM_LOAD_32dp32b64xENS4_13SM90_TMA_LOADENS15_INS16_ILi2ELi4ELi3EEES19_NSW_INS5_IJS1A_S1O_EEENS5_IJS1O_SC_EEEEEEENS4_39AutoVectorizingCopyWithAssumedAlignmentILi128EEENS4_14SM90_TMA_STOREES26_S28_S28_EEEvvEEEEvNT_6ParamsE,"a",@progbits
	.sectionflags	@""
	.align	4
.nv.constant0._ZN7cutlass13device_kernelINS_4gemm6kernel13GemmUniversalIN4cute5tupleIJiiiiEEENS1_10collective13CollectiveMmaINS1_35MainloopSm100TmaUmmaWarpSpecializedILi5ELi2ELi2ENS5_IJNS4_1CILi4EEESB_NSA_ILi1EEEEEEEENS5_IJNSA_ILi256EEESF_NSA_ILi128EEEEEENS_12float_e4m3_tENS5_IJlSC_lEEESI_SJ_NS4_8TiledMMAINS4_8MMA_AtomIJNS4_10MMA_TraitsINS4_25SM100_MMA_F8F6F4_2x1SM_SSEJSI_SI_fSF_SF_NS4_17integral_constantINS4_4UMMA5MajorELSQ_0EEESR_NSO_INSP_7ScaleInELSS_0EEEST_EEEEEENS4_6LayoutINS5_IJSC_SC_SC_EEENS5_IJNSA_ILi0EEESY_SY_EEEEENS5_IJNS4_10UnderscoreES11_S11_EEEEENS4_28SM100_TMA_2SM_LOAD_MULTICASTENS4_14ComposedLayoutINS4_7SwizzleILi3ELi4ELi3EEENS4_18smem_ptr_flag_bitsILi8EEENSW_INS5_IJNSA_ILi8EEESG_EEENS5_IJSG_SC_EEEEEEEvNS4_8identityES14_S1E_vS1F_EENS_8epilogue10collective18CollectiveEpilogueINS1H_23Sm100TmaWarpSpecializedILi4ELi2ELi64ELb0ELb0EEEJNS5_IJSG_SF_SG_EEENS5_IJNSW_ISG_SC_EENSW_INSA_ILi64EEESC_EEEEESI_SJ_SI_SJ_NS1H_6fusion15FusionCallbacksIS1L_NS1R_17LinearCombinationISI_fSI_fLNS_15FloatRoundStyleE2EEES1M_S1Q_JEEENS4_5SM1004TMEM4LOAD26SM100_TMEM_LOAD_32dp32b64xENS4_13SM90_TMA_LOADENS15_INS16_ILi2ELi4ELi3EEES19_NSW_INS5_IJS1A_S1O_EEENS5_IJS1O_SC_EEEEEEENS4_39AutoVectorizingCopyWithAssumedAlignmentILi128EEENS4_14SM90_TMA_STOREES26_S28_S28_EEEvvEEEEvNT_6ParamsE:
	.zero		2944


//--------------------- SYMBOLS --------------------------

	.type		.nv.reservedSmem.offset0,@object
	.size		.nv.reservedSmem.offset0,0x4
	.type		.nv.reservedSmem.cap,@object
	.size		.nv.reservedSmem.cap,0x4
	.type		__assertfail,@function
